	.target	sm_100a

	.elftype	@"ET_EXEC"


//--------------------- .note.nv.tkinfo           --------------------------
	.section	.note.nv.tkinfo,"",@"SHT_NOTE"
	.sectionflags	@"SHF_NOTE_NV_TKINFO"
	.tkinfo
        /*0018*/ 	.word	0x00000081
        /*0030*/ 	.string	""
        /*0030*/ 	.string	"ptxas-blackwell"
        /*0030*/ 	.string	"Cuda compilation tools, release 12.9, V12.9.86"
        /*0030*/ 	.string	"Build cuda_12.9.r12.9/compiler.36037853_0"
        /*0030*/ 	.string	"-v  -suppress-debug-info  -lineinfo  -arch sm_100a "



//--------------------- .note.nv.cuver            --------------------------
	.section	.note.nv.cuver,"",@"SHT_NOTE"
	.sectionflags	@"SHF_NOTE_NV_CUVER"
        /*0018*/ 	.short	0x0001
        /*001a*/ 	.short	0x0064
        /*001c*/ 	.short	0x0001
        /*001e*/ 	.short	0x0000
        /*0020*/ 	.short	0x0001
        /*0022*/ 	.short	0x0000


//--------------------- .nv.info                  --------------------------
	.section	.nv.info,"",@"SHT_CUDA_INFO"
	.align	4


	//----- nvinfo : EIATTR_REGCOUNT
	.align		4
        /*0000*/ 	.byte	0x04, 0x2f
        /*0002*/ 	.short	(.L_4 - .L_3)
	.align		4
.L_3:
        /*0004*/ 	.word	index@(matmul_kernel)
        /*0008*/ 	.word	0x000000ff


	//----- nvinfo : EIATTR_FRAME_SIZE
	.align		4
.L_4:
        /*000c*/ 	.byte	0x04, 0x11
        /*000e*/ 	.short	(.L_6 - .L_5)
	.align		4
.L_5:
        /*0010*/ 	.word	index@($__internal_2_$__cuda_sm10x_tcgen05_guardrail_trap_unallocated_columns_being_dealloced)
        /*0014*/ 	.word	0x00000000


	//----- nvinfo : EIATTR_FRAME_SIZE
	.align		4
.L_6:
        /*0018*/ 	.byte	0x04, 0x11
        /*001a*/ 	.short	(.L_8 - .L_7)
	.align		4
.L_7:
        /*001c*/ 	.word	index@($__internal_1_$__cuda_sm10x_tcgen05_guardrail_trap_phase_invalid_during_alloc)
        /*0020*/ 	.word	0x00000000


	//----- nvinfo : EIATTR_FRAME_SIZE
	.align		4
.L_8:
        /*0024*/ 	.byte	0x04, 0x11
        /*0026*/ 	.short	(.L_10 - .L_9)
	.align		4
.L_9:
        /*0028*/ 	.word	index@($__internal_0_$__cuda_sm10x_tcgen05_guardrail_trap_col_being_dealloced_not_returned_by_alloc)
        /*002c*/ 	.word	0x00000000


	//----- nvinfo : EIATTR_FRAME_SIZE
	.align		4
.L_10:
        /*0030*/ 	.byte	0x04, 0x11
        /*0032*/ 	.short	(.L_12 - .L_11)
	.align		4
.L_11:
        /*0034*/ 	.word	index@(matmul_kernel)
        /*0038*/ 	.word	0x00000000


	//----- nvinfo : EIATTR_MIN_STACK_SIZE
	.align		4
.L_12:
        /*003c*/ 	.byte	0x04, 0x12
        /*003e*/ 	.short	(.L_14 - .L_13)
	.align		4
.L_13:
        /*0040*/ 	.word	index@(matmul_kernel)
        /*0044*/ 	.word	0x00000000
.L_14:


//--------------------- .nv.info.matmul_kernel    --------------------------
	.section	.nv.info.matmul_kernel,"",@"SHT_CUDA_INFO"
	.sectionflags	@""
	.align	4


	//----- nvinfo : EIATTR_CUDA_API_VERSION
	.align		4
        /*0000*/ 	.byte	0x04, 0x37
        /*0002*/ 	.short	(.L_16 - .L_15)
.L_15:
        /*0004*/ 	.word	0x00000081


	//----- nvinfo : EIATTR_KPARAM_INFO
	.align		4
.L_16:
        /*0008*/ 	.byte	0x04, 0x17
        /*000a*/ 	.short	(.L_18 - .L_17)
.L_17:
        /*000c*/ 	.word	0x00000000
        /*0010*/ 	.short	0x000d
        /*0012*/ 	.short	0x0048
        /*0014*/ 	.byte	0x00, 0xf4, 0x21, 0x00


	//----- nvinfo : EIATTR_KPARAM_INFO
	.align		4
.L_18:
        /*0018*/ 	.byte	0x04, 0x17
        /*001a*/ 	.short	(.L_20 - .L_19)
.L_19:
        /*001c*/ 	.word	0x00000000
        /*0020*/ 	.short	0x000c
        /*0022*/ 	.short	0x0040
        /*0024*/ 	.byte	0x00, 0xf4, 0x21, 0x00


	//----- nvinfo : EIATTR_KPARAM_INFO
	.align		4
.L_20:
        /*0028*/ 	.byte	0x04, 0x17
        /*002a*/ 	.short	(.L_22 - .L_21)
.L_21:
        /*002c*/ 	.word	0x00000000
        /*0030*/ 	.short	0x000b
        /*0032*/ 	.short	0x0038
        /*0034*/ 	.byte	0x00, 0xf0, 0x11, 0x00


	//----- nvinfo : EIATTR_KPARAM_INFO
	.align		4
.L_22:
        /*0038*/ 	.byte	0x04, 0x17
        /*003a*/ 	.short	(.L_24 - .L_23)
.L_23:
        /*003c*/ 	.word	0x00000000
        /*0040*/ 	.short	0x000a
        /*0042*/ 	.short	0x0034
        /*0044*/ 	.byte	0x00, 0xf0, 0x11, 0x00


	//----- nvinfo : EIATTR_KPARAM_INFO
	.align		4
.L_24:
        /*0048*/ 	.byte	0x04, 0x17
        /*004a*/ 	.short	(.L_26 - .L_25)
.L_25:
        /*004c*/ 	.word	0x00000000
        /*0050*/ 	.short	0x0009
        /*0052*/ 	.short	0x0030
        /*0054*/ 	.byte	0x00, 0xf0, 0x11, 0x00


	//----- nvinfo : EIATTR_KPARAM_INFO
	.align		4
.L_26:
        /*0058*/ 	.byte	0x04, 0x17
        /*005a*/ 	.short	(.L_28 - .L_27)
.L_27:
        /*005c*/ 	.word	0x00000000
        /*0060*/ 	.short	0x0008
        /*0062*/ 	.short	0x002c
        /*0064*/ 	.byte	0x00, 0xf0, 0x11, 0x00


	//----- nvinfo : EIATTR_KPARAM_INFO
	.align		4
.L_28:
        /*0068*/ 	.byte	0x04, 0x17
        /*006a*/ 	.short	(.L_30 - .L_29)
.L_29:
        /*006c*/ 	.word	0x00000000
        /*0070*/ 	.short	0x0007
        /*0072*/ 	.short	0x0028
        /*0074*/ 	.byte	0x00, 0xf0, 0x11, 0x00


	//----- nvinfo : EIATTR_KPARAM_INFO
	.align		4
.L_30:
        /*0078*/ 	.byte	0x04, 0x17
        /*007a*/ 	.short	(.L_32 - .L_31)
.L_31:
        /*007c*/ 	.word	0x00000000
        /*0080*/ 	.short	0x0006
        /*0082*/ 	.short	0x0024
        /*0084*/ 	.byte	0x00, 0xf0, 0x11, 0x00


	//----- nvinfo : EIATTR_KPARAM_INFO
	.align		4
.L_32:
        /*0088*/ 	.byte	0x04, 0x17
        /*008a*/ 	.short	(.L_34 - .L_33)
.L_33:
        /*008c*/ 	.word	0x00000000
        /*0090*/ 	.short	0x0005
        /*0092*/ 	.short	0x0020
        /*0094*/ 	.byte	0x00, 0xf0, 0x11, 0x00


	//----- nvinfo : EIATTR_KPARAM_INFO
	.align		4
.L_34:
        /*0098*/ 	.byte	0x04, 0x17
        /*009a*/ 	.short	(.L_36 - .L_35)
.L_35:
        /*009c*/ 	.word	0x00000000
        /*00a0*/ 	.short	0x0004
        /*00a2*/ 	.short	0x001c
        /*00a4*/ 	.byte	0x00, 0xf0, 0x11, 0x00


	//----- nvinfo : EIATTR_KPARAM_INFO
	.align		4
.L_36:
        /*00a8*/ 	.byte	0x04, 0x17
        /*00aa*/ 	.short	(.L_38 - .L_37)
.L_37:
        /*00ac*/ 	.word	0x00000000
        /*00b0*/ 	.short	0x0003
        /*00b2*/ 	.short	0x0018
        /*00b4*/ 	.byte	0x00, 0xf0, 0x11, 0x00


	//----- nvinfo : EIATTR_KPARAM_INFO
	.align		4
.L_38:
        /*00b8*/ 	.byte	0x04, 0x17
        /*00ba*/ 	.short	(.L_40 - .L_39)
.L_39:
        /*00bc*/ 	.word	0x00000000
        /*00c0*/ 	.short	0x0002
        /*00c2*/ 	.short	0x0010
        /*00c4*/ 	.byte	0x00, 0xf4, 0x21, 0x00


	//----- nvinfo : EIATTR_KPARAM_INFO
	.align		4
.L_40:
        /*00c8*/ 	.byte	0x04, 0x17
        /*00ca*/ 	.short	(.L_42 - .L_41)
.L_41:
        /*00cc*/ 	.word	0x00000000
        /*00d0*/ 	.short	0x0001
        /*00d2*/ 	.short	0x0008
        /*00d4*/ 	.byte	0x00, 0xf4, 0x21, 0x00


	//----- nvinfo : EIATTR_KPARAM_INFO
	.align		4
.L_42:
        /*00d8*/ 	.byte	0x04, 0x17
        /*00da*/ 	.short	(.L_44 - .L_43)
.L_43:
        /*00dc*/ 	.word	0x00000000
        /*00e0*/ 	.short	0x0000
        /*00e2*/ 	.short	0x0000
        /*00e4*/ 	.byte	0x00, 0xf4, 0x21, 0x00


	//----- nvinfo : EIATTR_AT_ENTRY_FRAGMENTS
	.align		4
.L_44:
        /*00e8*/ 	.byte	0x04, 0x4f
        /*00ea*/ 	.short	(.L_46 - .L_45)


	//   ....[0]....
.L_45:
        /*00ec*/ 	.word	0x00000004


	//----- nvinfo : EIATTR_RESERVED_SMEM_USED
	.align		4
.L_46:
        /*00f0*/ 	.byte	0x01, 0x41
	.zero		2


	//----- nvinfo : EIATTR_SPARSE_MMA_MASK
	.align		4
        /*00f4*/ 	.byte	0x03, 0x50
        /*00f6*/ 	.short	0x0000


	//----- nvinfo : EIATTR_TCGEN05_1CTA_USED
	.align		4
        /*00f8*/ 	.byte	0x01, 0x51
	.zero		2


	//----- nvinfo : EIATTR_MAXREG_COUNT
	.align		4
        /*00fc*/ 	.byte	0x03, 0x1b
        /*00fe*/ 	.short	0x00ff


	//----- nvinfo : EIATTR_NUM_BARRIERS
	.align		4
        /*0100*/ 	.byte	0x02, 0x4c
        /*0102*/ 	.byte	0x01
	.zero		1


	//----- nvinfo : EIATTR_INT_WARP_WIDE_INSTR_OFFSETS
	.align		4
        /*0104*/ 	.byte	0x04, 0x31
        /*0106*/ 	.short	(.L_48 - .L_47)


	//   ....[0]....
.L_47:
        /*0108*/ 	.word	0x00000de0


	//   ....[1]....
        /*010c*/ 	.word	0x00000e00


	//   ....[2]....
        /*0110*/ 	.word	0x00004580


	//   ....[3]....
        /*0114*/ 	.word	0x000084f0


	//   ....[4]....
        /*0118*/ 	.word	0x00008540


	//----- nvinfo : EIATTR_COOP_GROUP_MASK_REGIDS
	.align		4
.L_48:
        /*011c*/ 	.byte	0x04, 0x29
        /*011e*/ 	.short	(.L_50 - .L_49)


	//   ....[0]....
.L_49:
        /*0120*/ 	.word	0xffffffff


	//   ....[1]....
        /*0124*/ 	.word	0xffffffff


	//   ....[2]....
        /*0128*/ 	.word	0xffffffff


	//   ....[3]....
        /*012c*/ 	.word	0xffffffff


	//----- nvinfo : EIATTR_COOP_GROUP_INSTR_OFFSETS
	.align		4
.L_50:
        /*0130*/ 	.byte	0x04, 0x28
        /*0132*/ 	.short	(.L_52 - .L_51)


	//   ....[0]....
.L_51:
        /*0134*/ 	.word	0x00000060


	//   ....[1]....
        /*0138*/ 	.word	0x00000320


	//   ....[2]....
        /*013c*/ 	.word	0x00008380


	//   ....[3]....
        /*0140*/ 	.word	0x000085f0


	//----- nvinfo : EIATTR_VRC_CTA_INIT_COUNT
	.align		4
.L_52:
        /*0144*/ 	.byte	0x02, 0x4a
        /*0146*/ 	.byte	0x80
	.zero		1


	//----- nvinfo : EIATTR_MBARRIER_INSTR_OFFSETS
	.align		4
        /*0148*/ 	.byte	0x04, 0x39
        /*014a*/ 	.short	(.L_54 - .L_53)


	//   ....[0]....
.L_53:
        /*014c*/ 	.word	0x00000f20
        /*0150*/ 	.word	0x000000ff
        /*0154*/ 	.word	0x00000000
        /*0158*/ 	.short	0x0100
        /*015a*/ 	.byte	0x0b
	.zero		1


	//   ....[1]....
        /*015c*/ 	.word	0x000045d0
        /*0160*/ 	.word	0x000000ff
        /*0164*/ 	.word	0x00010008
        /*0168*/ 	.short	0x0100
        /*016a*/ 	.byte	0x09
	.zero		1


	//   ....[2]....
        /*016c*/ 	.word	0x00005000
        /*0170*/ 	.word	0x000000ff
        /*0174*/ 	.word	0x00000000
        /*0178*/ 	.short	0x010a
        /*017a*/ 	.byte	0x0b
	.zero		1


	//   ....[3]....
        /*017c*/ 	.word	0x000064a0
        /*0180*/ 	.word	0x000000ff
        /*0184*/ 	.word	0x00000000
        /*0188*/ 	.short	0x010a
        /*018a*/ 	.byte	0x0b
	.zero		1


	//   ....[4]....
        /*018c*/ 	.word	0x00006550
        /*0190*/ 	.word	0x000000ff
        /*0194*/ 	.word	0x00010000
        /*0198*/ 	.short	0x0108
        /*019a*/ 	.byte	0x09
	.zero		1


	//   ....[5]....
        /*019c*/ 	.word	0x000065a0
        /*01a0*/ 	.word	0x000000ff
        /*01a4*/ 	.word	0x00010008
        /*01a8*/ 	.short	0x0108
        /*01aa*/ 	.byte	0x09
	.zero		1


	//   ....[6]....
        /*01ac*/ 	.word	0x00008610
        /*01b0*/ 	.word	0x000000ff
        /*01b4*/ 	.word	0x00000000
        /*01b8*/ 	.short	0x010a
        /*01ba*/ 	.byte	0x0b
	.zero		1


	//   ....[7]....
        /*01bc*/ 	.word	0x00008640
        /*01c0*/ 	.word	0x000000ff
        /*01c4*/ 	.word	0x00000000
        /*01c8*/ 	.short	0x010a
        /*01ca*/ 	.byte	0x0b
	.zero		1


	//----- nvinfo : EIATTR_NUM_MBARRIERS
	.align		4
.L_54:
        /*01cc*/ 	.byte	0x03, 0x38
        /*01ce*/ 	.short	0x0002


	//----- nvinfo : EIATTR_EXIT_INSTR_OFFSETS
	.align		4
        /*01d0*/ 	.byte	0x04, 0x1c
        /*01d2*/ 	.short	(.L_56 - .L_55)


	//   ....[0]....
.L_55:
        /*01d4*/ 	.word	0x00008600


	//----- nvinfo : EIATTR_REQNTID
	.align		4
.L_56:
        /*01d8*/ 	.byte	0x04, 0x10
        /*01da*/ 	.short	(.L_58 - .L_57)
.L_57:
        /*01dc*/ 	.word	0x00000100
        /*01e0*/ 	.word	0x00000001
        /*01e4*/ 	.word	0x00000001


	//----- nvinfo : EIATTR_CRS_STACK_SIZE
	.align		4
.L_58:
        /*01e8*/ 	.byte	0x04, 0x1e
        /*01ea*/ 	.short	(.L_60 - .L_59)
.L_59:
        /*01ec*/ 	.word	0x00000000


	//----- nvinfo : EIATTR_CBANK_PARAM_SIZE
	.align		4
.L_60:
        /*01f0*/ 	.byte	0x03, 0x19
        /*01f2*/ 	.short	0x0050


	//----- nvinfo : EIATTR_PARAM_CBANK
	.align		4
        /*01f4*/ 	.byte	0x04, 0x0a
        /*01f6*/ 	.short	(.L_62 - .L_61)
	.align		4
.L_61:
        /*01f8*/ 	.word	index@(.nv.constant0.matmul_kernel)
        /*01fc*/ 	.short	0x0380
        /*01fe*/ 	.short	0x0050


	//----- nvinfo : EIATTR_SW_WAR
	.align		4
.L_62:
        /*0200*/ 	.byte	0x04, 0x36
        /*0202*/ 	.short	(.L_64 - .L_63)
.L_63:
        /*0204*/ 	.word	0x00000008
.L_64:


//--------------------- .nv.compat                --------------------------
	.section	.nv.compat,"",@"SHT_CUDA_COMPAT_INFO"
	.align	4
        /*0000*/ 	.byte	0x02, 0x02, 0x02, 0x00, 0x02, 0x05, 0x05, 0x00, 0x02, 0x03, 0x00, 0x00, 0x02, 0x06, 0x01, 0x00


//--------------------- .nv.callgraph             --------------------------
	.section	.nv.callgraph,"",@"SHT_CUDA_CALLGRAPH"
	.align	4
	.sectionentsize	8
	.align		4
        /*0000*/ 	.word	0x00000000
	.align		4
        /*0004*/ 	.word	0xffffffff
	.align		4
        /*0008*/ 	.word	0x00000000
	.align		4
        /*000c*/ 	.word	0xfffffffe
	.align		4
        /*0010*/ 	.word	0x00000000
	.align		4
        /*0014*/ 	.word	0xfffffffd
	.align		4
        /*0018*/ 	.word	0x00000000
	.align		4
        /*001c*/ 	.word	0xfffffffc


//--------------------- .text.matmul_kernel       --------------------------
	.section	.text.matmul_kernel,"ax",@progbits
	.align	128
        .global         matmul_kernel
        .type           matmul_kernel,@function
        .size           matmul_kernel,(.L_x_20 - matmul_kernel)
        .other          matmul_kernel,@"STO_CUDA_ENTRY STV_DEFAULT"
matmul_kernel:
.text.matmul_kernel:
[----:B------:R-:W0:Y:S01]  /*0000*/  LDC R1, c[0x0][0x37c] ;  /* 0x0000df00ff017b82 */ /* 0x000e220000000800 */
[----:B------:R-:W1:Y:S01]  /*0010*/  S2R R0, SR_TID.X ;  /* 0x0000000000007919 */ /* 0x000e620000002100 */
[----:B------:R-:W2:Y:S01]  /*0020*/  LDCU.64 UR18, c[0x0][0x358] ;  /* 0x00006b00ff1277ac */ /* 0x000ea20008000a00 */
[----:B-1----:R-:W-:-:S13]  /*0030*/  ISETP.GE.U32.AND P1, PT, R0, 0x20, PT ;  /* 0x000000200000780c */ /* 0x002fda0003f26070 */
[----:B--2---:R-:W-:Y:S05]  /*0040*/  @P1 BRA `(.L_x_0) ;  /* 0x0000000000b81947 */ /* 0x004fea0003800000 */
[----:B------:R-:W1:Y:S01]  /*0050*/  S2UR UR6, SR_CgaCtaId ;  /* 0x00000000000679c3 */ /* 0x000e620000008800 */
[----:B------:R-:W-:Y:S01]  /*0060*/  NOP ;  /* 0x0000000000007918 */ /* 0x000fe20000000000 */
[----:B------:R-:W-:Y:S02]  /*0070*/  UMOV UR4, 0x40 ;  /* 0x0000004000047882 */ /* 0x000fe40000000000 */
[----:B-1----:R-:W-:-:S09]  /*0080*/  ULEA UR4, UR6, UR4, 0x18 ;  /* 0x0000000406047291 */ /* 0x002fd2000f8ec0ff */
[----:B------:R-:W1:Y:S01]  /*0090*/  LDS.U8 R2, [UR4] ;  /* 0x00000004ff027984 */ /* 0x000e620008000000 */
[----:B------:R-:W-:Y:S02]  /*00a0*/  UMOV UR4, 0x400 ;  /* 0x0000040000047882 */ /* 0x000fe40000000000 */
[----:B------:R-:W-:Y:S01]  /*00b0*/  ULEA UR4, UR6, UR4, 0x18 ;  /* 0x0000000406047291 */ /* 0x000fe2000f8ec0ff */
[----:B-1----:R-:W-:-:S13]  /*00c0*/  ISETP.NE.AND P0, PT, R2, RZ, PT ;  /* 0x000000ff0200720c */ /* 0x002fda0003f05270 */
[----:B------:R-:W-:Y:S05]  /*00d0*/  @P0 BRA `(.L_x_1) ;  /* 0x00000000007c0947 */ /* 0x000fea0003800000 */
[----:B------:R-:W-:-:S13]  /*00e0*/  ELECT P0, URZ, PT ;  /* 0x0000000000ff782f */ /* 0x000fda0003800000 */
[----:B------:R-:W-:Y:S05]  /*00f0*/  @!P0 BRA `(.L_x_2) ;  /* 0x0000000000848947 */ /* 0x000fea0003800000 */
[----:B------:R-:W-:Y:S01]  /*0100*/  UMOV UR5, 0x4 ;  /* 0x0000000400057882 */ /* 0x000fe20000000000 */
[----:B------:R-:W-:Y:S02]  /*0110*/  IMAD.MOV.U32 R5, RZ, RZ, 0x1 ;  /* 0x00000001ff057424 */ /* 0x000fe400078e00ff */
[----:B------:R-:W-:Y:S02]  /*0120*/  IMAD.MOV.U32 R3, RZ, RZ, 0xf ;  /* 0x0000000fff037424 */ /* 0x000fe400078e00ff */
[----:B------:R-:W-:Y:S04]  /*0130*/  DEPBAR.LE SB1, 0x36 ;  /* 0x00009d800000791a */ /* 0x000fe80000000000 */
[----:B------:R-:W1:Y:S02]  /*0140*/  UTCATOMSWS.FIND_AND_SET.ALIGN UP0, UR5, UR5 ;  /* 0x00000005000575e3 */ /* 0x000e640008000800 */
[----:B-1----:R-:W-:-:S04]  /*0150*/  PLOP3.LUT P0, PT, PT, PT, UP0, 0x80, 0x8 ;  /* 0x000000000008781c */ /* 0x002fc80003f0f008 */
[----:B------:R-:W-:-:S04]  /*0160*/  SEL R2, RZ, 0xffffffff, !P0 ;  /* 0xffffffffff027807 */ /* 0x000fc80004000000 */
[----:B------:R-:W-:Y:S01]  /*0170*/  ISETP.NE.AND P0, PT, R2, RZ, PT ;  /* 0x000000ff0200720c */ /* 0x000fe20003f05270 */
[----:B------:R-:W-:-:S12]  /*0180*/  IMAD.U32 R2, RZ, RZ, UR5 ;  /* 0x00000005ff027e24 */ /* 0x000fd8000f8e00ff */
[----:B------:R-:W-:Y:S05]  /*0190*/  @P0 BRA `(.L_x_3) ;  /* 0x0000000000240947 */ /* 0x000fea0003800000 */
.L_x_4:
[----:B------:R-:W-:Y:S05]  /*01a0*/  NANOSLEEP 0x64 ;  /* 0x000000640000795d */ /* 0x000fea0003800000 */
[----:B------:R-:W-:-:S05]  /*01b0*/  UMOV UR5, 0x4 ;  /* 0x0000000400057882 */ /* 0x000fca0000000000 */
[----:B------:R-:W-:Y:S04]  /*01c0*/  DEPBAR.LE SB1, 0x36 ;  /* 0x00009d800000791a */ /* 0x000fe80000000000 */
[----:B------:R-:W1:Y:S02]  /*01d0*/  UTCATOMSWS.FIND_AND_SET.ALIGN UP0, UR5, UR5 ;  /* 0x00000005000575e3 */ /* 0x000e640008000800 */
[----:B-1----:R-:W-:-:S04]  /*01e0*/  PLOP3.LUT P0, PT, PT, PT, UP0, 0x80, 0x8 ;  /* 0x000000000008781c */ /* 0x002fc80003f0f008 */
[----:B------:R-:W-:-:S04]  /*01f0*/  SEL R2, RZ, 0xffffffff, !P0 ;  /* 0xffffffffff027807 */ /* 0x000fc80004000000 */
[----:B------:R-:W-:Y:S01]  /*0200*/  ISETP.NE.AND P0, PT, R2, RZ, PT ;  /* 0x000000ff0200720c */ /* 0x000fe20003f05270 */
[----:B------:R-:W-:-:S12]  /*0210*/  IMAD.U32 R2, RZ, RZ, UR5 ;  /* 0x00000005ff027e24 */ /* 0x000fd8000f8e00ff */
[----:B------:R-:W-:Y:S05]  /*0220*/  @!P0 BRA `(.L_x_4) ;  /* 0xfffffffc00dc8947 */ /* 0x000fea000383ffff */
.L_x_3:
[C---:B------:R-:W-:Y:S01]  /*0230*/  VIADD R4, R2.reuse, 0x10 ;  /* 0x0000001002047836 */ /* 0x040fe20000000000 */
[----:B------:R-:W-:Y:S01]  /*0240*/  UMOV UR5, 0x50 ;  /* 0x0000005000057882 */ /* 0x000fe20000000000 */
[----:B------:R-:W-:Y:S01]  /*0250*/  SHF.L.U32 R3, R3, R2, RZ ;  /* 0x0000000203037219 */ /* 0x000fe200000006ff */
[----:B------:R-:W-:Y:S01]  /*0260*/  ULEA UR5, UR6, UR5, 0x18 ;  /* 0x0000000506057291 */ /* 0x000fe2000f8ec0ff */
[----:B------:R-:W-:Y:S01]  /*0270*/  IMAD.SHL.U32 R2, R2, 0x20, RZ ;  /* 0x0000002002027824 */ /* 0x000fe200078e00ff */
[----:B------:R-:W-:-:S04]  /*0280*/  SHF.L.U32 R4, R5, R4, RZ ;  /* 0x0000000405047219 */ /* 0x000fc800000006ff */
[----:B------:R-:W-:-:S05]  /*0290*/  LOP3.LUT R3, R4, R3, RZ, 0xfc, !PT ;  /* 0x0000000304037212 */ /* 0x000fca00078efcff */
[----:B------:R1:W-:Y:S04]  /*02a0*/  ATOMS.OR RZ, [UR5], R3 ;  /* 0x00000003ffff798c */ /* 0x0003e8000b000005 */
[----:B------:R1:W-:Y:S01]  /*02b0*/  STS [UR4], R2 ;  /* 0x00000002ff007988 */ /* 0x0003e20008000804 */
[----:B------:R-:W-:Y:S05]  /*02c0*/  BRA `(.L_x_2) ;  /* 0x0000000000107947 */ /* 0x000fea0003800000 */
.L_x_1:
[----:B------:R-:W-:-:S05]  /*02d0*/  IMAD.MOV.U32 R2, RZ, RZ, -0x1 ;  /* 0xffffffffff027424 */ /* 0x000fca00078e00ff */
[----:B------:R1:W-:Y:S02]  /*02e0*/  STS [UR4], R2 ;  /* 0x00000002ff007988 */ /* 0x0003e40008000804 */
[----:B-1----:R-:W-:-:S07]  /*02f0*/  MOV R2, 0x310 ;  /* 0x0000031000027802 */ /* 0x002fce0000000f00 */
[----:B0-----:R-:W-:Y:S05]  /*0300*/  CALL.REL.NOINC `($__internal_1_$__cuda_sm10x_tcgen05_guardrail_trap_phase_invalid_during_alloc) ;  /* 0x0000008000e47944 */ /* 0x001fea0003c00000 */
.L_x_2:
[----:B------:R-:W-:Y:S05]  /*0310*/  WARPSYNC.ALL ;  /* 0x0000000000007948 */ /* 0x000fea0003800000 */
[----:B------:R-:W-:Y:S01]  /*0320*/  NOP ;  /* 0x0000000000007918 */ /* 0x000fe20000000000 */
.L_x_0:
[----:B------:R-:W2:Y:S01]  /*0330*/  LDC.64 R32, c[0x0][0x398] ;  /* 0x0000e600ff207b82 */ /* 0x000ea20000000a00 */
[----:B------:R-:W3:Y:S01]  /*0340*/  S2R R7, SR_CTAID.X ;  /* 0x0000000000077919 */ /* 0x000ee20000002500 */
[----:B------:R-:W-:Y:S01]  /*0350*/  UMOV UR9, 0x400 ;  /* 0x0000040000097882 */ /* 0x000fe20000000000 */
[----:B------:R-:W-:Y:S01]  /*0360*/  SHF.R.U32.HI R68, RZ, 0x7, R0 ;  /* 0x00000007ff447819 */ /* 0x000fe20000011600 */
[----:B------:R-:W-:Y:S01]  /*0370*/  UMOV UR6, 0x1 ;  /* 0x0000000100067882 */ /* 0x000fe20000000000 */
[----:B------:R-:W-:Y:S01]  /*0380*/  LOP3.LUT R69, R0, 0xff, RZ, 0xc0, !PT ;  /* 0x000000ff00457812 */ /* 0x000fe200078ec0ff */
[----:B------:R-:W4:Y:S01]  /*0390*/  LDCU.128 UR12, c[0x0][0x380] ;  /* 0x00007000ff0c77ac */ /* 0x000f220008000c00 */
[----:B------:R-:W-:Y:S01]  /*03a0*/  SGXT.U32 R68, R68, 0x1 ;  /* 0x000000014444781a */ /* 0x000fe20000000000 */
[----:B------:R-:W5:Y:S01]  /*03b0*/  S2UR UR4, SR_CgaCtaId ;  /* 0x00000000000479c3 */ /* 0x000f620000008800 */
[----:B------:R-:W-:Y:S02]  /*03c0*/  PRMT R239, RZ, 0x7610, R239 ;  /* 0x00007610ffef7816 */ /* 0x000fe400000000ef */
[----:B------:R-:W-:-:S02]  /*03d0*/  LOP3.LUT R139, R68, 0x8, RZ, 0xfc, !PT ;  /* 0x00000008448b7812 */ /* 0x000fc400078efcff */
[----:B------:R-:W-:-:S03]  /*03e0*/  LOP3.LUT R141, R68, 0xa, RZ, 0xfc, !PT ;  /* 0x0000000a448d7812 */ /* 0x000fc600078efcff */
[----:B------:R-:W1:Y:S02]  /*03f0*/  LDC.64 R136, c[0x0][0x3a8] ;  /* 0x0000ea00ff887b82 */ /* 0x000e640000000a00 */
[----:B-12---:R-:W-:-:S06]  /*0400*/  VIADD R2, R33, 0x7f ;  /* 0x0000007f21027836 */ /* 0x006fcc0000000000 */
[----:B------:R-:W1:Y:S01]  /*0410*/  LDC.64 R64, c[0x0][0x3a0] ;  /* 0x0000e800ff407b82 */ /* 0x000e620000000a00 */
[----:B------:R-:W-:Y:S01]  /*0420*/  SHF.R.S32.HI R3, RZ, 0x1f, R2 ;  /* 0x0000001fff037819 */ /* 0x000fe20000011402 */
[----:B-----5:R-:W-:-:S03]  /*0430*/  ULEA UR9, UR4, UR9, 0x18 ;  /* 0x0000000904097291 */ /* 0x020fc6000f8ec0ff */
[----:B------:R-:W-:Y:S02]  /*0440*/  LEA.HI R3, R3, R2, RZ, 0x7 ;  /* 0x0000000203037211 */ /* 0x000fe400078f38ff */
[----:B---3--:R-:W-:Y:S01]  /*0450*/  IABS R8, R7 ;  /* 0x0000000700087213 */ /* 0x008fe20000000000 */
[----:B------:R-:W-:Y:S01]  /*0460*/  UIADD3 UR11, UPT, UPT, UR9, 0x10000, URZ ;  /* 0x00010000090b7890 */ /* 0x000fe2000fffe0ff */
[----:B------:R-:W-:Y:S01]  /*0470*/  SHF.R.S32.HI R3, RZ, 0x7, R3 ;  /* 0x00000007ff037819 */ /* 0x000fe20000011403 */
[----:B------:R-:W-:-:S04]  /*0480*/  IMAD R35, R68, R136, RZ ;  /* 0x0000008844237224 */ /* 0x000fc800078e02ff */
[----:B------:R-:W-:Y:S02]  /*0490*/  IMAD.SHL.U32 R4, R3, 0x8, RZ ;  /* 0x0000000803047824 */ /* 0x000fe400078e00ff */
[----:B------:R-:W-:-:S03]  /*04a0*/  IMAD R37, R136, 0x2, R35 ;  /* 0x0000000288257824 */ /* 0x000fc600078e0223 */
[-C--:B------:R-:W-:Y:S01]  /*04b0*/  IABS R9, R4.reuse ;  /* 0x0000000400097213 */ /* 0x080fe20000000000 */
[C---:B------:R-:W-:Y:S01]  /*04c0*/  IMAD R39, R136.reuse, 0x2, R37 ;  /* 0x0000000288277824 */ /* 0x040fe200078e0225 */
[----:B------:R-:W-:Y:S02]  /*04d0*/  IABS R10, R4 ;  /* 0x00000004000a7213 */ /* 0x000fe40000000000 */
[----:B------:R-:W2:Y:S01]  /*04e0*/  I2F.RP R5, R9 ;  /* 0x0000000900057306 */ /* 0x000ea20000209400 */
[----:B------:R-:W-:-:S07]  /*04f0*/  IMAD R41, R136, 0x2, R39 ;  /* 0x0000000288297824 */ /* 0x000fce00078e0227 */
[----:B--2---:R-:W2:Y:S02]  /*0500*/  MUFU.RCP R5, R5 ;  /* 0x0000000500057308 */ /* 0x004ea40000001000 */
[----:B--2---:R-:W-:Y:S02]  /*0510*/  VIADD R2, R5, 0xffffffe ;  /* 0x0ffffffe05027836 */ /* 0x004fe40000000000 */
[----:B------:R-:W-:-:S04]  /*0520*/  IMAD.MOV R5, RZ, RZ, -R10 ;  /* 0x000000ffff057224 */ /* 0x000fc800078e0a0a */
[----:B------:R2:W3:Y:S02]  /*0530*/  F2I.FTZ.U32.TRUNC.NTZ R3, R2 ;  /* 0x0000000200037305 */ /* 0x0004e4000021f000 */
[----:B--2---:R-:W-:Y:S02]  /*0540*/  IMAD.MOV.U32 R2, RZ, RZ, RZ ;  /* 0x000000ffff027224 */ /* 0x004fe400078e00ff */
[----:B---3--:R-:W-:-:S04]  /*0550*/  IMAD.MOV R6, RZ, RZ, -R3 ;  /* 0x000000ffff067224 */ /* 0x008fc800078e0a03 */
[----:B------:R-:W-:Y:S02]  /*0560*/  IMAD R11, R6, R9, RZ ;  /* 0x00000009060b7224 */ /* 0x000fe400078e02ff */
[----:B------:R-:W-:Y:S02]  /*0570*/  IMAD.MOV.U32 R6, RZ, RZ, R8 ;  /* 0x000000ffff067224 */ /* 0x000fe400078e0008 */
[----:B------:R-:W-:-:S06]  /*0580*/  IMAD.HI.U32 R3, R3, R11, R2 ;  /* 0x0000000b03037227 */ /* 0x000fcc00078e0002 */
[----:B------:R-:W-:-:S04]  /*0590*/  IMAD.HI.U32 R3, R3, R6, RZ ;  /* 0x0000000603037227 */ /* 0x000fc800078e00ff */
[----:B------:R-:W-:Y:S01]  /*05a0*/  IMAD R2, R3, R5, R6 ;  /* 0x0000000503027224 */ /* 0x000fe200078e0206 */
[----:B------:R-:W-:Y:S04]  /*05b0*/  BAR.SYNC.DEFER_BLOCKING 0x0 ;  /* 0x0000000000007b1d */ /* 0x000fe80000010000 */
[----:B------:R-:W-:-:S13]  /*05c0*/  ISETP.GT.U32.AND P2, PT, R9, R2, PT ;  /* 0x000000020900720c */ /* 0x000fda0003f44070 */
[----:B------:R-:W-:Y:S02]  /*05d0*/  @!P2 IMAD.IADD R2, R2, 0x1, -R9 ;  /* 0x000000010202a824 */ /* 0x000fe400078e0a09 */
[----:B------:R-:W-:Y:S01]  /*05e0*/  @!P2 VIADD R3, R3, 0x1 ;  /* 0x000000010303a836 */ /* 0x000fe20000000000 */
[----:B------:R-:W-:Y:S02]  /*05f0*/  ISETP.NE.AND P2, PT, R4, RZ, PT ;  /* 0x000000ff0400720c */ /* 0x000fe40003f45270 */
[----:B------:R-:W-:Y:S02]  /*0600*/  ISETP.GE.U32.AND P0, PT, R2, R9, PT ;  /* 0x000000090200720c */ /* 0x000fe40003f06070 */
[----:B------:R-:W-:-:S04]  /*0610*/  LOP3.LUT R2, R7, R4, RZ, 0x3c, !PT ;  /* 0x0000000407027212 */ /* 0x000fc800078e3cff */
[----:B------:R-:W-:Y:S01]  /*0620*/  ISETP.GE.AND P3, PT, R2, RZ, PT ;  /* 0x000000ff0200720c */ /* 0x000fe20003f66270 */
[----:B------:R-:W-:-:S06]  /*0630*/  VIADD R2, R32, 0x7f ;  /* 0x0000007f20027836 */ /* 0x000fcc0000000000 */
[----:B------:R-:W-:-:S04]  /*0640*/  @P0 VIADD R3, R3, 0x1 ;  /* 0x0000000103030836 */ /* 0x000fc80000000000 */
[----:B------:R-:W-:Y:S01]  /*0650*/  IMAD.MOV.U32 R5, RZ, RZ, R3 ;  /* 0x000000ffff057224 */ /* 0x000fe200078e0003 */
[----:B------:R-:W-:-:S03]  /*0660*/  SHF.R.S32.HI R3, RZ, 0x1f, R2 ;  /* 0x0000001fff037819 */ /* 0x000fc60000011402 */
[----:B------:R-:W-:Y:S01]  /*0670*/  @!P3 IMAD.MOV R5, RZ, RZ, -R5 ;  /* 0x000000ffff05b224 */ /* 0x000fe200078e0a05 */
[----:B------:R-:W-:Y:S02]  /*0680*/  @!P2 LOP3.LUT R5, RZ, R4, RZ, 0x33, !PT ;  /* 0x00000004ff05a212 */ /* 0x000fe400078e33ff */
[----:B------:R-:W-:-:S03]  /*0690*/  LEA.HI R3, R3, R2, RZ, 0x7 ;  /* 0x0000000203037211 */ /* 0x000fc600078f38ff */
[----:B------:R-:W-:Y:S02]  /*06a0*/  IMAD.SHL.U32 R8, R5, 0x8, RZ ;  /* 0x0000000805087824 */ /* 0x000fe400078e00ff */
[----:B------:R-:W-:-:S03]  /*06b0*/  IMAD.MOV R5, RZ, RZ, -R5 ;  /* 0x000000ffff057224 */ /* 0x000fc600078e0a05 */
[----:B------:R-:W-:Y:S01]  /*06c0*/  LEA.HI.SX32 R3, R3, -R8, 0x19 ;  /* 0x8000000803037211 */ /* 0x000fe200078fcaff */
[----:B------:R-:W-:-:S03]  /*06d0*/  IMAD R10, R4, R5, R7 ;  /* 0x00000005040a7224 */ /* 0x000fc600078e0207 */
[----:B------:R-:W-:Y:S02]  /*06e0*/  VIMNMX R11, PT, PT, R3, 0x8, PT ;  /* 0x00000008030b7848 */ /* 0x000fe40003fe0100 */
[----:B------:R-:W-:Y:S02]  /*06f0*/  IABS R7, R10 ;  /* 0x0000000a00077213 */ /* 0x000fe40000000000 */
[----:B------:R-:W-:-:S04]  /*0700*/  IABS R9, R11 ;  /* 0x0000000b00097213 */ /* 0x000fc80000000000 */
[----:B------:R-:W2:Y:S08]  /*0710*/  I2F.RP R6, R9 ;  /* 0x0000000900067306 */ /* 0x000eb00000209400 */
[----:B--2---:R-:W2:Y:S02]  /*0720*/  MUFU.RCP R6, R6 ;  /* 0x0000000600067308 */ /* 0x004ea40000001000 */
[----:B--2---:R-:W-:-:S06]  /*0730*/  VIADD R2, R6, 0xffffffe ;  /* 0x0ffffffe06027836 */ /* 0x004fcc0000000000 */
[----:B------:R2:W3:Y:S02]  /*0740*/  F2I.FTZ.U32.TRUNC.NTZ R3, R2 ;  /* 0x0000000200037305 */ /* 0x0004e4000021f000 */
[----:B--2---:R-:W-:Y:S02]  /*0750*/  IMAD.MOV.U32 R2, RZ, RZ, RZ ;  /* 0x000000ffff027224 */ /* 0x004fe400078e00ff */
[----:B---3--:R-:W-:-:S04]  /*0760*/  IMAD.MOV R12, RZ, RZ, -R3 ;  /* 0x000000ffff0c7224 */ /* 0x008fc800078e0a03 */
[----:B------:R-:W-:Y:S01]  /*0770*/  IMAD.MOV.U32 R4, RZ, RZ, R12 ;  /* 0x000000ffff047224 */ /* 0x000fe200078e000c */
[----:B------:R-:W-:-:S03]  /*0780*/  IABS R12, R11 ;  /* 0x0000000b000c7213 */ /* 0x000fc60000000000 */
[----:B------:R-:W-:Y:S02]  /*0790*/  IMAD R5, R4, R9, RZ ;  /* 0x0000000904057224 */ /* 0x000fe400078e02ff */
[----:B------:R-:W-:Y:S02]  /*07a0*/  IMAD.MOV.U32 R4, RZ, RZ, R7 ;  /* 0x000000ffff047224 */ /* 0x000fe400078e0007 */
[----:B------:R-:W-:-:S04]  /*07b0*/  IMAD.HI.U32 R3, R3, R5, R2 ;  /* 0x0000000503037227 */ /* 0x000fc800078e0002 */
[----:B------:R-:W-:Y:S01]  /*07c0*/  IMAD.MOV R2, RZ, RZ, -R12 ;  /* 0x000000ffff027224 */ /* 0x000fe200078e0a0c */
[----:B------:R-:W-:Y:S01]  /*07d0*/  IABS R12, R32 ;  /* 0x00000020000c7213 */ /* 0x000fe20000000000 */
[----:B------:R-:W-:-:S03]  /*07e0*/  IMAD.HI.U32 R3, R3, R4, RZ ;  /* 0x0000000403037227 */ /* 0x000fc600078e00ff */
[----:B------:R-:W2:Y:S01]  /*07f0*/  I2F.RP R6, R12 ;  /* 0x0000000c00067306 */ /* 0x000ea20000209400 */
[----:B------:R-:W-:-:S05]  /*0800*/  IMAD R2, R3, R2, R4 ;  /* 0x0000000203027224 */ /* 0x000fca00078e0204 */
[----:B------:R-:W-:Y:S02]  /*0810*/  ISETP.GT.U32.AND P2, PT, R9, R2, PT ;  /* 0x000000020900720c */ /* 0x000fe40003f44070 */
[----:B--2---:R-:W2:Y:S11]  /*0820*/  MUFU.RCP R6, R6 ;  /* 0x0000000600067308 */ /* 0x004eb60000001000 */
[----:B------:R-:W-:-:S02]  /*0830*/  @!P2 IMAD.IADD R2, R2, 0x1, -R9 ;  /* 0x000000010202a824 */ /* 0x000fc400078e0a09 */
[----:B------:R-:W-:Y:S01]  /*0840*/  @!P2 VIADD R3, R3, 0x1 ;  /* 0x000000010303a836 */ /* 0x000fe20000000000 */
[----:B------:R-:W-:Y:S02]  /*0850*/  ISETP.NE.AND P2, PT, R11, RZ, PT ;  /* 0x000000ff0b00720c */ /* 0x000fe40003f45270 */
[----:B------:R-:W-:Y:S02]  /*0860*/  ISETP.GE.U32.AND P0, PT, R2, R9, PT ;  /* 0x000000090200720c */ /* 0x000fe40003f06070 */
[----:B------:R-:W-:-:S04]  /*0870*/  LOP3.LUT R2, R10, R11, RZ, 0x3c, !PT ;  /* 0x0000000b0a027212 */ /* 0x000fc800078e3cff */
[----:B------:R-:W-:Y:S01]  /*0880*/  ISETP.GE.AND P3, PT, R2, RZ, PT ;  /* 0x000000ff0200720c */ /* 0x000fe20003f66270 */
[----:B--2---:R-:W-:Y:S01]  /*0890*/  VIADD R4, R6, 0xffffffe ;  /* 0x0ffffffe06047836 */ /* 0x004fe20000000000 */
[----:B------:R-:W-:-:S03]  /*08a0*/  IABS R6, R33 ;  /* 0x0000002100067213 */ /* 0x000fc60000000000 */
[----:B------:R2:W3:Y:S02]  /*08b0*/  F2I.FTZ.U32.TRUNC.NTZ R5, R4 ;  /* 0x0000000400057305 */ /* 0x0004e4000021f000 */
[----:B------:R-:W-:-:S04]  /*08c0*/  @P0 VIADD R3, R3, 0x1 ;  /* 0x0000000103030836 */ /* 0x000fc80000000000 */
[----:B------:R-:W-:Y:S01]  /*08d0*/  IMAD.MOV.U32 R13, RZ, RZ, R3 ;  /* 0x000000ffff0d7224 */ /* 0x000fe200078e0003 */
[----:B------:R-:W-:Y:S01]  /*08e0*/  LOP3.LUT R3, R0, 0x7f, RZ, 0xc0, !PT ;  /* 0x0000007f00037812 */ /* 0x000fe200078ec0ff */
[----:B------:R-:W5:Y:S02]  /*08f0*/  I2F.RP R7, R6 ;  /* 0x0000000600077306 */ /* 0x000f640000209400 */
[----:B------:R-:W-:Y:S01]  /*0900*/  @!P3 IMAD.MOV R13, RZ, RZ, -R13 ;  /* 0x000000ffff0db224 */ /* 0x000fe200078e0a0d */
[----:B------:R-:W-:Y:S01]  /*0910*/  @!P2 LOP3.LUT R13, RZ, R11, RZ, 0x33, !PT ;  /* 0x0000000bff0da212 */ /* 0x000fe200078e33ff */
[----:B--2---:R-:W-:-:S04]  /*0920*/  IMAD.MOV.U32 R4, RZ, RZ, RZ ;  /* 0x000000ffff047224 */ /* 0x004fc800078e00ff */
[----:B------:R-:W-:Y:S02]  /*0930*/  IMAD.MOV R2, RZ, RZ, -R13 ;  /* 0x000000ffff027224 */ /* 0x000fe400078e0a0d */
[----:B---3--:R-:W-:Y:S02]  /*0940*/  IMAD.MOV R9, RZ, RZ, -R5 ;  /* 0x000000ffff097224 */ /* 0x008fe400078e0a05 */
[----:B------:R-:W-:Y:S01]  /*0950*/  IMAD R2, R11, R2, R10 ;  /* 0x000000020b027224 */ /* 0x000fe200078e020a */
[----:B------:R-:W-:Y:S01]  /*0960*/  SHF.R.U32.HI R10, RZ, 0x6, R0 ;  /* 0x00000006ff0a7819 */ /* 0x000fe20000011600 */
[----:B------:R-:W2:Y:S02]  /*0970*/  LDS R11, [UR9] ;  /* 0x00000009ff0b7984 */ /* 0x000ea40008000800 */
[----:B------:R-:W-:Y:S01]  /*0980*/  IMAD.IADD R2, R8, 0x1, R2 ;  /* 0x0000000108027824 */ /* 0x000fe200078e0202 */
[----:B-----5:R-:W3:Y:S01]  /*0990*/  MUFU.RCP R7, R7 ;  /* 0x0000000700077308 */ /* 0x020ee20000001000 */
[----:B------:R-:W-:-:S02]  /*09a0*/  SGXT.U32 R10, R10, 0x2 ;  /* 0x000000020a0a781a */ /* 0x000fc40000000000 */
[----:B------:R-:W-:Y:S02]  /*09b0*/  IMAD R2, R2, 0x80, R3 ;  /* 0x0000008002027824 */ /* 0x000fe400078e0203 */
[----:B------:R-:W-:-:S03]  /*09c0*/  IMAD R3, R9, R12, RZ ;  /* 0x0000000c09037224 */ /* 0x000fc600078e02ff */
[----:B------:R-:W-:Y:S01]  /*09d0*/  IABS R8, R2 ;  /* 0x0000000200087213 */ /* 0x000fe20000000000 */
[----:B------:R-:W-:Y:S01]  /*09e0*/  IMAD.HI.U32 R4, R5, R3, R4 ;  /* 0x0000000305047227 */ /* 0x000fe200078e0004 */
[----:B------:R-:W-:Y:S01]  /*09f0*/  BAR.SYNC.DEFER_BLOCKING 0x0 ;  /* 0x0000000000007b1d */ /* 0x000fe20000010000 */
[----:B------:R-:W-:Y:S02]  /*0a00*/  ISETP.GE.AND P2, PT, R2, RZ, PT ;  /* 0x000000ff0200720c */ /* 0x000fe40003f46270 */
[----:B------:R-:W-:-:S04]  /*0a10*/  IMAD.MOV.U32 R5, RZ, RZ, R8 ;  /* 0x000000ffff057224 */ /* 0x000fc800078e0008 */
[----:B------:R-:W-:-:S04]  /*0a20*/  IMAD.HI.U32 R4, R4, R5, RZ ;  /* 0x0000000504047227 */ /* 0x000fc800078e00ff */
[----:B------:R-:W-:Y:S02]  /*0a30*/  IMAD.MOV R4, RZ, RZ, -R4 ;  /* 0x000000ffff047224 */ /* 0x000fe400078e0a04 */
[----:B---3--:R-:W-:Y:S02]  /*0a40*/  VIADD R8, R7, 0xffffffe ;  /* 0x0ffffffe07087836 */ /* 0x008fe40000000000 */
[C---:B------:R-:W-:Y:S01]  /*0a50*/  IMAD R5, R12.reuse, R4, R5 ;  /* 0x000000040c057224 */ /* 0x040fe200078e0205 */
[----:B------:R-:W-:Y:S01]  /*0a60*/  SHF.R.U32.HI R4, RZ, 0x5, R0 ;  /* 0x00000005ff047819 */ /* 0x000fe20000011600 */
[----:B------:R3:W5:Y:S03]  /*0a70*/  F2I.FTZ.U32.TRUNC.NTZ R9, R8 ;  /* 0x0000000800097305 */ /* 0x000766000021f000 */
[----:B------:R-:W-:Y:S01]  /*0a80*/  ISETP.GT.U32.AND P0, PT, R12, R5, PT ;  /* 0x000000050c00720c */ /* 0x000fe20003f04070 */
[----:B------:R-:W-:-:S02]  /*0a90*/  IMAD.SHL.U32 R3, R4, 0x200000, RZ ;  /* 0x0020000004037824 */ /* 0x000fc400078e00ff */
[----:B------:R-:W-:-:S03]  /*0aa0*/  IMAD.SHL.U32 R7, R4, 0x10, RZ ;  /* 0x0000001004077824 */ /* 0x000fc600078e00ff */
[----:B------:R-:W-:Y:S01]  /*0ab0*/  LOP3.LUT R3, R3, 0x600000, RZ, 0xc0, !PT ;  /* 0x0060000003037812 */ /* 0x000fe200078ec0ff */
[----:B---3--:R-:W-:Y:S01]  /*0ac0*/  IMAD.MOV.U32 R8, RZ, RZ, RZ ;  /* 0x000000ffff087224 */ /* 0x008fe200078e00ff */
[----:B------:R-:W-:Y:S02]  /*0ad0*/  LOP3.LUT R7, R7, 0x40, RZ, 0xc0, !PT ;  /* 0x0000004007077812 */ /* 0x000fe400078ec0ff */
[----:B------:R-:W-:Y:S01]  /*0ae0*/  R2UR UR5, R3 ;  /* 0x00000000030572ca */ /* 0x000fe200000e0000 */
[----:B------:R-:W-:Y:S01]  /*0af0*/  IMAD.SHL.U32 R3, R13, 0x80, RZ ;  /* 0x000000800d037824 */ /* 0x000fe200078e00ff */
[----:B------:R-:W-:Y:S01]  /*0b00*/  R2UR UR10, R7 ;  /* 0x00000000070a72ca */ /* 0x000fe200000e0000 */
[----:B------:R-:W-:Y:S01]  /*0b10*/  @!P0 IMAD.IADD R5, R5, 0x1, -R12 ;  /* 0x0000000105058824 */ /* 0x000fe200078e0a0c */
[----:B--2---:R-:W-:Y:S01]  /*0b20*/  R2UR UR8, R11 ;  /* 0x000000000b0872ca */ /* 0x004fe200000e0000 */
[----:B-----5:R-:W-:Y:S01]  /*0b30*/  IMAD.MOV R15, RZ, RZ, -R9 ;  /* 0x000000ffff0f7224 */ /* 0x020fe200078e0a09 */
[----:B------:R-:W-:-:S02]  /*0b40*/  LOP3.LUT R10, R3, R10, RZ, 0xfc, !PT ;  /* 0x0000000a030a7212 */ /* 0x000fc400078efcff */
[----:B------:R-:W-:Y:S01]  /*0b50*/  ISETP.GT.U32.AND P0, PT, R12, R5, PT ;  /* 0x000000050c00720c */ /* 0x000fe20003f04070 */
[----:B------:R-:W-:Y:S01]  /*0b60*/  IMAD R7, R15, R6, RZ ;  /* 0x000000060f077224 */ /* 0x000fe200078e02ff */
[----:B------:R-:W-:Y:S01]  /*0b70*/  IABS R13, R10 ;  /* 0x0000000a000d7213 */ /* 0x000fe20000000000 */
[----:B------:R-:W-:Y:S01]  /*0b80*/  IMAD R15, R136, 0x2, R41 ;  /* 0x00000002880f7824 */ /* 0x000fe200078e0229 */
[C---:B------:R-:W-:Y:S01]  /*0b90*/  LOP3.LUT R40, R10.reuse, 0x4, RZ, 0xfc, !PT ;  /* 0x000000040a287812 */ /* 0x040fe200078efcff */
[----:B------:R-:W-:Y:S01]  /*0ba0*/  IMAD.HI.U32 R8, R9, R7, R8 ;  /* 0x0000000709087227 */ /* 0x000fe200078e0008 */
[----:B------:R-:W-:Y:S02]  /*0bb0*/  LOP3.LUT R42, R10, 0x8, RZ, 0xfc, !PT ;  /* 0x000000080a2a7812 */ /* 0x000fe400078efcff */
[----:B------:R-:W-:Y:S01]  /*0bc0*/  IABS R17, R40 ;  /* 0x0000002800117213 */ /* 0x000fe20000000000 */
[----:B------:R-:W-:Y:S01]  /*0bd0*/  UIADD3 UR10, UPT, UPT, UR10, UR5, UR8 ;  /* 0x000000050a0a7290 */ /* 0x000fe2000fffe008 */
[----:B------:R-:W-:Y:S01]  /*0be0*/  IABS R19, R42 ;  /* 0x0000002a00137213 */ /* 0x000fe20000000000 */
[----:B------:R-:W-:-:S04]  /*0bf0*/  IMAD.HI.U32 R7, R8, R13, RZ ;  /* 0x0000000d08077227 */ /* 0x000fc800078e00ff */
[----:B------:R-:W-:Y:S01]  /*0c00*/  @!P0 IMAD.IADD R5, R5, 0x1, -R12 ;  /* 0x0000000105058824 */ /* 0x000fe200078e0a0c */
[----:B------:R-:W-:Y:S01]  /*0c10*/  ISETP.NE.AND P0, PT, R32, RZ, PT ;  /* 0x000000ff2000720c */ /* 0x000fe20003f05270 */
[----:B------:R-:W-:-:S04]  /*0c20*/  IMAD.HI.U32 R9, R8, R17, RZ ;  /* 0x0000001108097227 */ /* 0x000fc800078e00ff */
[----:B------:R-:W-:Y:S02]  /*0c30*/  IMAD.MOV R7, RZ, RZ, -R7 ;  /* 0x000000ffff077224 */ /* 0x000fe400078e0a07 */
[----:B------:R-:W-:-:S04]  /*0c40*/  IMAD.HI.U32 R11, R8, R19, RZ ;  /* 0x00000013080b7227 */ /* 0x000fc800078e00ff */
[----:B------:R-:W-:Y:S02]  /*0c50*/  IMAD.MOV R9, RZ, RZ, -R9 ;  /* 0x000000ffff097224 */ /* 0x000fe400078e0a09 */
[----:B------:R-:W-:Y:S02]  /*0c60*/  IMAD R12, R6, R7, R13 ;  /* 0x00000007060c7224 */ /* 0x000fe400078e020d */
[----:B------:R-:W-:Y:S02]  /*0c70*/  IMAD R13, R136, 0x2, R15 ;  /* 0x00000002880d7824 */ /* 0x000fe400078e020f */
[----:B------:R-:W-:Y:S02]  /*0c80*/  IMAD.MOV R11, RZ, RZ, -R11 ;  /* 0x000000ffff0b7224 */ /* 0x000fe400078e0a0b */
[----:B------:R-:W-:Y:S02]  /*0c90*/  IMAD R14, R6, R9, R17 ;  /* 0x00000009060e7224 */ /* 0x000fe400078e0211 */
[----:B------:R-:W-:Y:S01]  /*0ca0*/  @!P2 IMAD.MOV R5, RZ, RZ, -R5 ;  /* 0x000000ffff05a224 */ /* 0x000fe200078e0a05 */
[----:B------:R-:W-:Y:S01]  /*0cb0*/  @!P0 LOP3.LUT R5, RZ, R32, RZ, 0x33, !PT ;  /* 0x00000020ff058212 */ /* 0x000fe200078e33ff */
[----:B------:R-:W-:Y:S01]  /*0cc0*/  IMAD R9, R136, 0x2, R13 ;  /* 0x0000000288097824 */ /* 0x000fe200078e020d */
[----:B------:R-:W-:Y:S01]  /*0cd0*/  ISETP.NE.U32.AND P2, PT, R69, RZ, PT ;  /* 0x000000ff4500720c */ /* 0x000fe20003f45070 */
[----:B------:R-:W-:-:S02]  /*0ce0*/  IMAD R16, R6, R11, R19 ;  /* 0x0000000b06107224 */ /* 0x000fc400078e0213 */
[----:B------:R-:W-:Y:S02]  /*0cf0*/  IMAD R11, R136, 0x2, R9 ;  /* 0x00000002880b7824 */ /* 0x000fe400078e0209 */
[----:B-1----:R-:W-:Y:S02]  /*0d00*/  IMAD R17, R5, R65, RZ ;  /* 0x0000004105117224 */ /* 0x002fe400078e02ff */
[----:B------:R-:W-:Y:S02]  /*0d10*/  VIADD R65, R64, 0x3f ;  /* 0x0000003f40417836 */ /* 0x000fe40000000000 */
[----:B------:R-:W-:-:S03]  /*0d20*/  IMAD R5, R136, 0x2, R11 ;  /* 0x0000000288057824 */ /* 0x000fc600078e020b */
[----:B------:R-:W-:Y:S01]  /*0d30*/  ISETP.GT.AND P0, PT, R65, 0x3f, PT ;  /* 0x0000003f4100780c */ /* 0x000fe20003f04270 */
[----:B------:R-:W-:Y:S01]  /*0d40*/  IMAD R7, R136, 0x2, R5 ;  /* 0x0000000288077824 */ /* 0x000fe200078e0205 */
[----:B----4-:R-:W-:Y:S11]  /*0d50*/  @P1 BRA `(.L_x_5) ;  /* 0x0000000000181947 */ /* 0x010ff60003800000 */
[----:B------:R-:W-:Y:S01]  /*0d60*/  ELECT P3, URZ, PT ;  /* 0x0000000000ff782f */ /* 0x000fe20003860000 */
[----:B------:R-:W-:Y:S01]  /*0d70*/  IMAD.MOV.U32 R18, RZ, RZ, 0x1 ;  /* 0x00000001ff127424 */ /* 0x000fe200078e00ff */
[----:B------:R-:W-:Y:S01]  /*0d80*/  UMOV UR5, 0x40 ;  /* 0x0000004000057882 */ /* 0x000fe20000000000 */
[----:B------:R-:W-:Y:S01]  /*0d90*/  UVIRTCOUNT.DEALLOC.SMPOOL 0x80 ;  /* 0x000000800000784c */ /* 0x000fe20000000000 */
[----:B------:R-:W-:-:S09]  /*0da0*/  ULEA UR5, UR4, UR5, 0x18 ;  /* 0x0000000504057291 */ /* 0x000fd2000f8ec0ff */
[----:B------:R1:W-:Y:S03]  /*0db0*/  @P3 STS.U8 [UR5], R18 ;  /* 0x00000012ff003988 */ /* 0x0003e60008000005 */
.L_x_5:
[----:B------:R-:W-:Y:S01]  /*0dc0*/  STTM.x64 tmem[UR10], RZ ;  /* 0x000000ff000079ed */ /* 0x000fe2000834000a */
[----:B------:R-:W2:Y:S02]  /*0dd0*/  FENCE.VIEW.ASYNC.T ;  /* 0x00000000000073c6 */ /* 0x000ea40000000200 */
[----:B--2---:R-:W-:Y:S01]  /*0de0*/  VOTEU.ALL UP0, P2 ;  /* 0x0000000000ff7886 */ /* 0x004fe20001000000 */
[C---:B------:R-:W-:Y:S01]  /*0df0*/  IMAD R21, R136.reuse, 0x2, R7 ;  /* 0x0000000288157824 */ /* 0x040fe200078e0207 */
[----:B------:R-:W-:Y:S01]  /*0e00*/  VOTEU.ALL UP1, P2 ;  /* 0x0000000000ff7886 */ /* 0x000fe20001020000 */
[----:B------:R-:W-:Y:S01]  /*0e10*/  IMAD.SHL.U32 R20, R17, 0x2, RZ ;  /* 0x0000000211147824 */ /* 0x000fe200078e00ff */
[----:B------:R-:W-:Y:S01]  /*0e20*/  ISETP.LT.AND P4, PT, R139, R64, P0 ;  /* 0x000000408b00720c */ /* 0x000fe20000781270 */
[----:B------:R-:W-:Y:S01]  /*0e30*/  IMAD R19, R136, 0x2, R21 ;  /* 0x0000000288137824 */ /* 0x000fe200078e0215 */
[----:B------:R-:W-:-:S04]  /*0e40*/  @!UP0 UIADD3 UR4, UPT, UPT, -UR6, 0x100000, URZ ;  /* 0x0010000006048890 */ /* 0x000fc8000fffe1ff */
[----:B------:R-:W-:Y:S02]  /*0e50*/  @!UP0 USHF.L.U32 UR5, UR4, 0xb, URZ ;  /* 0x0000000b04058899 */ /* 0x000fe400080006ff */
[----:B------:R-:W-:Y:S01]  /*0e60*/  @!UP0 USHF.L.U32 UR4, UR4, 0x1, URZ ;  /* 0x0000000104048899 */ /* 0x000fe200080006ff */
[----:B------:R-:W-:Y:S01]  /*0e70*/  BAR.SYNC.DEFER_BLOCKING 0x0 ;  /* 0x0000000000007b1d */ /* 0x000fe20000010000 */
[----:B------:R-:W-:Y:S01]  /*0e80*/  IADD3 R32, P5, PT, R20, UR12, RZ ;  /* 0x0000000c14207c10 */ /* 0x000fe2000ffbe0ff */
[C---:B------:R-:W-:Y:S01]  /*0e90*/  IMAD R27, R136.reuse, 0x2, R19 ;  /* 0x00000002881b7824 */ /* 0x040fe200078e0213 */
[----:B------:R-:W-:Y:S02]  /*0ea0*/  ISETP.LT.AND P3, PT, R141, R64, P0 ;  /* 0x000000408d00720c */ /* 0x000fe40000761270 */
[----:B------:R-:W-:Y:S01]  /*0eb0*/  LEA.HI.X.SX32 R34, R17, UR13, 0x1, P5 ;  /* 0x0000000d11227c11 */ /* 0x000fe2000a8f0eff */
[----:B------:R-:W-:Y:S01]  /*0ec0*/  IMAD R29, R136, 0x2, R27 ;  /* 0x00000002881d7824 */ /* 0x000fe200078e021b */
[----:B------:R-:W-:-:S03]  /*0ed0*/  LEA R22, P5, R15, R32, 0x1 ;  /* 0x000000200f167211 */ /* 0x000fc600078a08ff */
[----:B------:R-:W-:Y:S01]  /*0ee0*/  IMAD R43, R136, 0x2, R29 ;  /* 0x00000002882b7824 */ /* 0x000fe200078e021d */
[----:B------:R-:W-:-:S03]  /*0ef0*/  LEA.HI.X.SX32 R23, R15, R34, 0x1, P5 ;  /* 0x000000220f177211 */ /* 0x000fc600028f0eff */
[C---:B------:R-:W-:Y:S01]  /*0f00*/  IMAD R45, R136.reuse, 0x2, R43 ;  /* 0x00000002882d7824 */ /* 0x040fe200078e022b */
[----:B------:R-:W2:Y:S02]  /*0f10*/  FENCE.VIEW.ASYNC.S ;  /* 0x00000000000073c6 */ /* 0x000ea40000000000 */
[----:B--2---:R2:W3:Y:S02]  /*0f20*/  @!UP1 SYNCS.EXCH.64 URZ, [UR11], UR4 ;  /* 0x000000040bff95b2 */ /* 0x0044e40008000100 */
[----:B---3--:R-:W-:Y:S01]  /*0f30*/  BAR.SYNC.DEFER_BLOCKING 0x0 ;  /* 0x0000000000007b1d */ /* 0x008fe20000010000 */
[----:B------:R-:W-:Y:S01]  /*0f40*/  IMAD R31, R136, 0x2, R45 ;  /* 0x00000002881f7824 */ /* 0x000fe200078e022d */
[----:B------:R-:W-:-:S03]  /*0f50*/  LOP3.LUT R143, R68, 0x10, RZ, 0xfc, !PT ;  /* 0x00000010448f7812 */ /* 0x000fc600078efcff */
[----:B------:R-:W-:Y:S01]  /*0f60*/  IMAD R47, R136, 0x2, R31 ;  /* 0x00000002882f7824 */ /* 0x000fe200078e021f */
[----:B------:R-:W-:-:S03]  /*0f70*/  ISETP.LT.AND P5, PT, R143, R64, P0 ;  /* 0x000000408f00720c */ /* 0x000fc600007a1270 */
[C---:B------:R-:W-:Y:S01]  /*0f80*/  IMAD R49, R136.reuse, 0x2, R47 ;  /* 0x0000000288317824 */ /* 0x040fe200078e022f */
[----:B------:R-:W-:Y:S01]  /*0f90*/  PRMT R228, RZ, 0x7610, R228 ;  /* 0x00007610ffe47816 */ /* 0x000fe200000000e4 */
[----:B--2---:R-:W2:Y:S02]  /*0fa0*/  LDCU UR4, c[0x0][0x3b0] ;  /* 0x00007600ff0477ac */ /* 0x004ea40008000800 */
[----:B------:R-:W-:Y:S01]  /*0fb0*/  IMAD R51, R136, 0x2, R49 ;  /* 0x0000000288337824 */ /* 0x000fe200078e0231 */
[----:B------:R-:W-:-:S03]  /*0fc0*/  PRMT R241, RZ, 0x7610, R241 ;  /* 0x00007610fff17816 */ /* 0x000fc600000000f1 */
[----:B------:R-:W-:Y:S01]  /*0fd0*/  IMAD R53, R136, 0x2, R51 ;  /* 0x0000000288357824 */ /* 0x000fe200078e0233 */
[----:B------:R3:W4:Y:S01]  /*0fe0*/  @P4 LDG.E.U16 R239, desc[UR18][R22.64] ;  /* 0x0000001216ef4981 */ /* 0x000722000c1e1500 */
[C---:B------:R-:W-:Y:S02]  /*0ff0*/  LEA R24, P4, R13.reuse, R32, 0x1 ;  /* 0x000000200d187211 */ /* 0x040fe400078808ff */
[----:B------:R-:W-:Y:S02]  /*1000*/  LOP3.LUT R145, R68, 0x18, RZ, 0xfc, !PT ;  /* 0x0000001844917812 */ /* 0x000fe400078efcff */
[----:B------:R-:W-:Y:S01]  /*1010*/  LEA.HI.X.SX32 R25, R13, R34, 0x1, P4 ;  /* 0x000000220d197211 */ /* 0x000fe200020f0eff */
[----:B------:R-:W-:Y:S01]  /*1020*/  IMAD R55, R136, 0x2, R53 ;  /* 0x0000000288377824 */ /* 0x000fe200078e0235 */
[----:B------:R-:W-:Y:S02]  /*1030*/  LOP3.LUT R147, R68, 0x1a, RZ, 0xfc, !PT ;  /* 0x0000001a44937812 */ /* 0x000fe400078efcff */
[----:B------:R-:W-:Y:S01]  /*1040*/  ISETP.LT.AND P4, PT, R145, R64, P0 ;  /* 0x000000409100720c */ /* 0x000fe20000781270 */
[----:B------:R5:W2:Y:S01]  /*1050*/  @P3 LDG.E.U16 R228, desc[UR18][R24.64] ;  /* 0x0000001218e43981 */ /* 0x000aa2000c1e1500 */
[----:B---3--:R-:W-:-:S04]  /*1060*/  LEA R22, P6, R5, R32, 0x1 ;  /* 0x0000002005167211 */ /* 0x008fc800078c08ff */
[----:B------:R-:W-:Y:S02]  /*1070*/  LEA.HI.X.SX32 R23, R5, R34, 0x1, P6 ;  /* 0x0000002205177211 */ /* 0x000fe400030f0eff */
[----:B------:R-:W-:Y:S01]  /*1080*/  LEA R26, P3, R27, R32, 0x1 ;  /* 0x000000201b1a7211 */ /* 0x000fe200078608ff */
[C---:B------:R-:W-:Y:S02]  /*1090*/  IMAD R57, R136.reuse, 0x2, R55 ;  /* 0x0000000288397824 */ /* 0x040fe400078e0237 */
[----:B------:R-:W3:Y:S01]  /*10a0*/  @P5 LDG.E.U16 R241, desc[UR18][R22.64] ;  /* 0x0000001216f15981 */ /* 0x000ee2000c1e1500 */
[----:B------:R-:W-:Y:S02]  /*10b0*/  ISETP.LT.AND P5, PT, R147, R64, P0 ;  /* 0x000000409300720c */ /* 0x000fe400007a1270 */
[----:B------:R-:W-:Y:S01]  /*10c0*/  LEA.HI.X.SX32 R27, R27, R34, 0x1, P3 ;  /* 0x000000221b1b7211 */ /* 0x000fe200018f0eff */
[----:B------:R-:W-:Y:S01]  /*10d0*/  IMAD R59, R136, 0x2, R57 ;  /* 0x00000002883b7824 */ /* 0x000fe200078e0239 */
[----:B-----5:R-:W-:-:S02]  /*10e0*/  LEA R24, P3, R29, R32, 0x1 ;  /* 0x000000201d187211 */ /* 0x020fc400078608ff */
[----:B------:R-:W-:Y:S02]  /*10f0*/  PRMT R233, RZ, 0x7610, R233 ;  /* 0x00007610ffe97816 */ /* 0x000fe400000000e9 */
[----:B------:R-:W-:Y:S01]  /*1100*/  LEA.HI.X.SX32 R25, R29, R34, 0x1, P3 ;  /* 0x000000221d197211 */ /* 0x000fe200018f0eff */
[----:B------:R-:W-:Y:S01]  /*1110*/  IMAD R29, R136, 0x2, R59 ;  /* 0x00000002881d7824 */ /* 0x000fe200078e023b */
[----:B------:R-:W-:Y:S02]  /*1120*/  PRMT R223, RZ, 0x7610, R223 ;  /* 0x00007610ffdf7816 */ /* 0x000fe400000000df */
[----:B------:R-:W-:Y:S01]  /*1130*/  LOP3.LUT R151, R68, 0x28, RZ, 0xfc, !PT ;  /* 0x0000002844977812 */ /* 0x000fe200078efcff */
[----:B------:R-:W-:Y:S01]  /*1140*/  IMAD R61, R136, 0x2, R29 ;  /* 0x00000002883d7824 */ /* 0x000fe200078e021d */
[----:B------:R5:W2:Y:S01]  /*1150*/  @P4 LDG.E.U16 R233, desc[UR18][R26.64] ;  /* 0x000000121ae94981 */ /* 0x000aa2000c1e1500 */
[----:B------:R-:W-:Y:S02]  /*1160*/  LOP3.LUT R149, R68, 0x20, RZ, 0xfc, !PT ;  /* 0x0000002044957812 */ /* 0x000fe400078efcff */
[----:B------:R-:W-:Y:S01]  /*1170*/  ISETP.LT.AND P3, PT, R151, R64, P0 ;  /* 0x000000409700720c */ /* 0x000fe20000761270 */
[----:B------:R-:W2:Y:S01]  /*1180*/  @P5 LDG.E.U16 R223, desc[UR18][R24.64] ;  /* 0x0000001218df5981 */ /* 0x000ea2000c1e1500 */
[----:B------:R-:W-:Y:S01]  /*1190*/  IMAD R63, R136, 0x2, R61 ;  /* 0x00000002883f7824 */ /* 0x000fe200078e023d */
[----:B-----5:R-:W-:-:S02]  /*11a0*/  LEA R26, P5, R53, R32, 0x1 ;  /* 0x00000020351a7211 */ /* 0x020fc400078a08ff */
[----:B------:R-:W-:Y:S02]  /*11b0*/  ISETP.LT.AND P4, PT, R149, R64, P0 ;  /* 0x000000409500720c */ /* 0x000fe40000781270 */
[----:B------:R-:W-:Y:S01]  /*11c0*/  LEA.HI.X.SX32 R27, R53, R34, 0x1, P5 ;  /* 0x00000022351b7211 */ /* 0x000fe200028f0eff */
[----:B------:R-:W-:Y:S01]  /*11d0*/  IMAD R53, R136, 0x2, R63 ;  /* 0x0000000288357824 */ /* 0x000fe200078e023f */
[----:B------:R-:W-:Y:S02]  /*11e0*/  LOP3.LUT R155, R68, 0x38, RZ, 0xfc, !PT ;  /* 0x00000038449b7812 */ /* 0x000fe400078efcff */
[----:B------:R-:W-:Y:S01]  /*11f0*/  PRMT R231, RZ, 0x7610, R231 ;  /* 0x00007610ffe77816 */ /* 0x000fe200000000e7 */
[----:B------:R-:W-:Y:S01]  /*1200*/  IMAD R67, R136, 0x2, R53 ;  /* 0x0000000288437824 */ /* 0x000fe200078e0235 */
[----:B------:R-:W-:Y:S02]  /*1210*/  LEA R22, P6, R31, R32, 0x1 ;  /* 0x000000201f167211 */ /* 0x000fe400078c08ff */
[----:B------:R-:W-:-:S02]  /*1220*/  ISETP.LT.AND P5, PT, R155, R64, P0 ;  /* 0x000000409b00720c */ /* 0x000fc400007a1270 */
[C---:B------:R-:W-:Y:S01]  /*1230*/  LOP3.LUT R153, R68.reuse, 0x30, RZ, 0xfc, !PT ;  /* 0x0000003044997812 */ /* 0x040fe200078efcff */
[----:B------:R-:W5:Y:S01]  /*1240*/  @P3 LDG.E.U16 R231, desc[UR18][R26.64] ;  /* 0x000000121ae73981 */ /* 0x000f62000c1e1500 */
[----:B------:R-:W-:Y:S02]  /*1250*/  PRMT R235, RZ, 0x7610, R235 ;  /* 0x00007610ffeb7816 */ /* 0x000fe400000000eb */
[----:B------:R-:W-:Y:S02]  /*1260*/  LEA.HI.X.SX32 R23, R31, R34, 0x1, P6 ;  /* 0x000000221f177211 */ /* 0x000fe400030f0eff */
[----:B------:R-:W-:Y:S02]  /*1270*/  LEA R30, P3, R67, R32, 0x1 ;  /* 0x00000020431e7211 */ /* 0x000fe400078608ff */
[----:B------:R-:W-:Y:S01]  /*1280*/  ISETP.LT.AND P6, PT, R153, R64, P0 ;  /* 0x000000409900720c */ /* 0x000fe200007c1270 */
[----:B------:R1:W2:Y:S01]  /*1290*/  @P4 LDG.E.U16 R235, desc[UR18][R22.64] ;  /* 0x0000001216eb4981 */ /* 0x0002a2000c1e1500 */
[----:B------:R-:W-:-:S02]  /*12a0*/  LOP3.LUT R159, R68, 0x12, RZ, 0xfc, !PT ;  /* 0x00000012449f7812 */ /* 0x000fc400078efcff */
[----:B------:R-:W-:Y:S02]  /*12b0*/  PRMT R227, RZ, 0x7610, R227 ;  /* 0x00007610ffe37816 */ /* 0x000fe400000000e3 */
[----:B------:R-:W-:Y:S02]  /*12c0*/  LEA.HI.X.SX32 R31, R67, R34, 0x1, P3 ;  /* 0x00000022431f7211 */ /* 0x000fe400018f0eff */
[----:B------:R-:W-:Y:S02]  /*12d0*/  LEA R28, P4, R29, R32, 0x1 ;  /* 0x000000201d1c7211 */ /* 0x000fe400078808ff */
[----:B------:R-:W-:Y:S01]  /*12e0*/  ISETP.LT.AND P3, PT, R159, R64, P0 ;  /* 0x000000409f00720c */ /* 0x000fe20000761270 */
[----:B------:R-:W2:Y:S01]  /*12f0*/  @P5 LDG.E.U16 R227, desc[UR18][R30.64] ;  /* 0x000000121ee35981 */ /* 0x000ea2000c1e1500 */
[----:B------:R-:W-:Y:S02]  /*1300*/  LOP3.LUT R157, R68, 0x22, RZ, 0xfc, !PT ;  /* 0x00000022449d7812 */ /* 0x000fe400078efcff */
[----:B------:R-:W-:-:S02]  /*1310*/  PRMT R229, RZ, 0x7610, R229 ;  /* 0x00007610ffe57816 */ /* 0x000fc400000000e5 */
[----:B------:R-:W-:Y:S02]  /*1320*/  LEA.HI.X.SX32 R29, R29, R34, 0x1, P4 ;  /* 0x000000221d1d7211 */ /* 0x000fe400020f0eff */
[----:B-1----:R-:W-:Y:S02]  /*1330*/  LEA R22, P5, R7, R32, 0x1 ;  /* 0x0000002007167211 */ /* 0x002fe400078a08ff */
[----:B------:R-:W-:Y:S01]  /*1340*/  ISETP.LT.AND P4, PT, R157, R64, P0 ;  /* 0x000000409d00720c */ /* 0x000fe20000781270 */
[----:B------:R1:W2:Y:S01]  /*1350*/  @P6 LDG.E.U16 R229, desc[UR18][R28.64] ;  /* 0x000000121ce56981 */ /* 0x0002a2000c1e1500 */
[----:B------:R-:W-:Y:S02]  /*1360*/  LOP3.LUT R163, R68, 0x32, RZ, 0xfc, !PT ;  /* 0x0000003244a37812 */ /* 0x000fe400078efcff */
[----:B------:R-:W-:Y:S02]  /*1370*/  PRMT R224, RZ, 0x7610, R224 ;  /* 0x00007610ffe07816 */ /* 0x000fe400000000e0 */
[----:B------:R-:W-:-:S02]  /*1380*/  LEA.HI.X.SX32 R23, R7, R34, 0x1, P5 ;  /* 0x0000002207177211 */ /* 0x000fc400028f0eff */
[----:B------:R-:W-:Y:S02]  /*1390*/  LEA R24, P6, R47, R32, 0x1 ;  /* 0x000000202f187211 */ /* 0x000fe400078c08ff */
[----:B------:R-:W-:Y:S01]  /*13a0*/  ISETP.LT.AND P5, PT, R163, R64, P0 ;  /* 0x00000040a300720c */ /* 0x000fe200007a1270 */
[----:B------:R0:W2:Y:S01]  /*13b0*/  @P3 LDG.E.U16 R224, desc[UR18][R22.64] ;  /* 0x0000001216e03981 */ /* 0x0000a2000c1e1500 */
[----:B------:R-:W-:Y:S02]  /*13c0*/  LOP3.LUT R161, R68, 0x2a, RZ, 0xfc, !PT ;  /* 0x0000002a44a17812 */ /* 0x000fe400078efcff */
[----:B------:R-:W-:Y:S02]  /*13d0*/  PRMT R226, RZ, 0x7610, R226 ;  /* 0x00007610ffe27816 */ /* 0x000fe400000000e2 */
[----:B------:R-:W-:Y:S02]  /*13e0*/  LEA.HI.X.SX32 R25, R47, R34, 0x1, P6 ;  /* 0x000000222f197211 */ /* 0x000fe400030f0eff */
[----:B-1----:R-:W-:-:S02]  /*13f0*/  LEA R28, P3, R61, R32, 0x1 ;  /* 0x000000203d1c7211 */ /* 0x002fc400078608ff */
[----:B------:R-:W-:Y:S01]  /*1400*/  ISETP.LT.AND P6, PT, R161, R64, P0 ;  /* 0x00000040a100720c */ /* 0x000fe200007c1270 */
[----:B------:R1:W2:Y:S01]  /*1410*/  @P4 LDG.E.U16 R226, desc[UR18][R24.64] ;  /* 0x0000001218e24981 */ /* 0x0002a2000c1e1500 */
[C---:B------:R-:W-:Y:S02]  /*1420*/  LOP3.LUT R167, R68.reuse, 0xc, RZ, 0xfc, !PT ;  /* 0x0000000c44a77812 */ /* 0x040fe400078efcff */
[----:B------:R-:W-:Y:S02]  /*1430*/  PRMT R146, RZ, 0x7610, R146 ;  /* 0x00007610ff927816 */ /* 0x000fe40000000092 */
[----:B------:R-:W-:Y:S02]  /*1440*/  LEA.HI.X.SX32 R29, R61, R34, 0x1, P3 ;  /* 0x000000223d1d7211 */ /* 0x000fe400018f0eff */
[----:B------:R-:W-:Y:S02]  /*1450*/  LEA R26, P4, R55, R32, 0x1 ;  /* 0x00000020371a7211 */ /* 0x000fe400078808ff */
[----:B------:R-:W-:Y:S01]  /*1460*/  ISETP.LT.AND P3, PT, R167, R64, P0 ;  /* 0x00000040a700720c */ /* 0x000fe20000761270 */
[----:B------:R-:W2:Y:S01]  /*1470*/  @P5 LDG.E.U16 R146, desc[UR18][R28.64] ;  /* 0x000000121c925981 */ /* 0x000ea2000c1e1500 */
[----:B------:R-:W-:-:S02]  /*1480*/  LOP3.LUT R165, R68, 0x3a, RZ, 0xfc, !PT ;  /* 0x0000003a44a57812 */ /* 0x000fc400078efcff */
[----:B------:R-:W-:Y:S01]  /*1490*/  PRMT R152, RZ, 0x7610, R152 ;  /* 0x00007610ff987816 */ /* 0x000fe20000000098 */
[----:B------:R-:W-:Y:S01]  /*14a0*/  IMAD R67, R136, 0x2, R67 ;  /* 0x0000000288437824 */ /* 0x000fe200078e0243 */
[----:B------:R-:W-:Y:S02]  /*14b0*/  LEA.HI.X.SX32 R27, R55, R34, 0x1, P4 ;  /* 0x00000022371b7211 */ /* 0x000fe400020f0eff */
[----:B0-----:R-:W-:Y:S02]  /*14c0*/  LEA R22, P5, R9, R32, 0x1 ;  /* 0x0000002009167211 */ /* 0x001fe400078a08ff */
[----:B------:R-:W-:Y:S01]  /*14d0*/  ISETP.LT.AND P4, PT, R165, R64, P0 ;  /* 0x00000040a500720c */ /* 0x000fe20000781270 */
[----:B------:R0:W2:Y:S01]  /*14e0*/  @P6 LDG.E.U16 R152, desc[UR18][R26.64] ;  /* 0x000000121a986981 */ /* 0x0000a2000c1e1500 */
[----:B------:R-:W-:Y:S02]  /*14f0*/  PRMT R144, RZ, 0x7610, R144 ;  /* 0x00007610ff907816 */ /* 0x000fe40000000090 */
[----:B------:R-:W-:-:S02]  /*1500*/  LEA.HI.X.SX32 R23, R9, R34, 0x1, P5 ;  /* 0x0000002209177211 */ /* 0x000fc400028f0eff */
[C---:B------:R-:W-:Y:S02]  /*1510*/  LEA R30, P6, R67.reuse, R32, 0x1 ;  /* 0x00000020431e7211 */ /* 0x040fe400078c08ff */
[----:B------:R-:W-:Y:S01]  /*1520*/  PRMT R142, RZ, 0x7610, R142 ;  /* 0x00007610ff8e7816 */ /* 0x000fe2000000008e */
[----:B------:R0:W2:Y:S01]  /*1530*/  @P3 LDG.E.U16 R144, desc[UR18][R22.64] ;  /* 0x0000001216903981 */ /* 0x0000a2000c1e1500 */
[----:B------:R-:W-:Y:S02]  /*1540*/  LEA.HI.X.SX32 R31, R67, R34, 0x1, P6 ;  /* 0x00000022431f7211 */ /* 0x000fe400030f0eff */
[----:B-1----:R-:W-:Y:S02]  /*1550*/  LEA R24, P3, R21, R32, 0x1 ;  /* 0x0000002015187211 */ /* 0x002fe400078608ff */
[C---:B------:R-:W-:Y:S01]  /*1560*/  LOP3.LUT R169, R68.reuse, 0x14, RZ, 0xfc, !PT ;  /* 0x0000001444a97812 */ /* 0x040fe200078efcff */
[----:B------:R-:W2:Y:S01]  /*1570*/  @P4 LDG.E.U16 R142, desc[UR18][R30.64] ;  /* 0x000000121e8e4981 */ /* 0x000ea2000c1e1500 */
[----:B------:R-:W-:-:S02]  /*1580*/  LOP3.LUT R173, R68, 0x24, RZ, 0xfc, !PT ;  /* 0x0000002444ad7812 */ /* 0x000fc400078efcff */
[----:B0-----:R-:W-:Y:S02]  /*1590*/  LEA R26, P5, R43, R32, 0x1 ;  /* 0x000000202b1a7211 */ /* 0x001fe400078a08ff */
[----:B------:R-:W-:Y:S02]  /*15a0*/  LEA.HI.X.SX32 R25, R21, R34, 0x1, P3 ;  /* 0x0000002215197211 */ /* 0x000fe400018f0eff */
[----:B------:R-:W-:Y:S02]  /*15b0*/  LOP3.LUT R171, R68, 0x1c, RZ, 0xfc, !PT ;  /* 0x0000001c44ab7812 */ /* 0x000fe400078efcff */
[-C--:B------:R-:W-:Y:S02]  /*15c0*/  ISETP.LT.AND P4, PT, R169, R64.reuse, P0 ;  /* 0x00000040a900720c */ /* 0x080fe40000781270 */
[----:B------:R-:W-:Y:S02]  /*15d0*/  ISETP.LT.AND P3, PT, R173, R64, P0 ;  /* 0x00000040ad00720c */ /* 0x000fe40000761270 */
[----:B------:R-:W-:-:S02]  /*15e0*/  LEA.HI.X.SX32 R27, R43, R34, 0x1, P5 ;  /* 0x000000222b1b7211 */ /* 0x000fc400028f0eff */
[----:B------:R-:W-:Y:S02]  /*15f0*/  ISETP.LT.AND P6, PT, R171, R64, P0 ;  /* 0x00000040ab00720c */ /* 0x000fe400007c1270 */
[C---:B------:R-:W-:Y:S02]  /*1600*/  LEA R22, P5, R49.reuse, R32, 0x1 ;  /* 0x0000002031167211 */ /* 0x040fe400078a08ff */
[----:B------:R-:W-:Y:S02]  /*1610*/  LOP3.LUT R177, R68, 0x34, RZ, 0xfc, !PT ;  /* 0x0000003444b17812 */ /* 0x000fe400078efcff */
[----:B------:R-:W-:Y:S02]  /*1620*/  PRMT R148, RZ, 0x7610, R148 ;  /* 0x00007610ff947816 */ /* 0x000fe40000000094 */
[----:B------:R-:W-:Y:S02]  /*1630*/  PRMT R221, RZ, 0x7610, R221 ;  /* 0x00007610ffdd7816 */ /* 0x000fe400000000dd */
[----:B------:R-:W-:-:S02]  /*1640*/  LEA.HI.X.SX32 R23, R49, R34, 0x1, P5 ;  /* 0x0000002231177211 */ /* 0x000fc400028f0eff */
[----:B------:R-:W-:Y:S01]  /*1650*/  LOP3.LUT R175, R68, 0x2c, RZ, 0xfc, !PT ;  /* 0x0000002c44af7812 */ /* 0x000fe200078efcff */
[----:B------:R0:W2:Y:S01]  /*1660*/  @P4 LDG.E.U16 R148, desc[UR18][R24.64] ;  /* 0x0000001218944981 */ /* 0x0000a2000c1e1500 */
[-C--:B------:R-:W-:Y:S02]  /*1670*/  ISETP.LT.AND P5, PT, R177, R64.reuse, P0 ;  /* 0x00000040b100720c */ /* 0x080fe400007a1270 */
[----:B------:R-:W-:Y:S01]  /*1680*/  PRMT R222, RZ, 0x7610, R222 ;  /* 0x00007610ffde7816 */ /* 0x000fe200000000de */
[----:B------:R1:W2:Y:S01]  /*1690*/  @P3 LDG.E.U16 R221, desc[UR18][R22.64] ;  /* 0x0000001216dd3981 */ /* 0x0002a2000c1e1500 */
[----:B------:R-:W-:Y:S02]  /*16a0*/  ISETP.LT.AND P4, PT, R175, R64, P0 ;  /* 0x00000040af00720c */ /* 0x000fe40000781270 */
[----:B------:R-:W-:Y:S02]  /*16b0*/  PRMT R220, RZ, 0x7610, R220 ;  /* 0x00007610ffdc7816 */ /* 0x000fe400000000dc */
[----:B------:R-:W2:Y:S01]  /*16c0*/  @P6 LDG.E.U16 R222, desc[UR18][R26.64] ;  /* 0x000000121ade6981 */ /* 0x000ea2000c1e1500 */
[----:B0-----:R-:W-:-:S02]  /*16d0*/  LEA R24, P3, R63, R32, 0x1 ;  /* 0x000000203f187211 */ /* 0x001fc400078608ff */
[----:B------:R-:W-:Y:S02]  /*16e0*/  LEA R28, P6, R57, R32, 0x1 ;  /* 0x00000020391c7211 */ /* 0x000fe400078c08ff */
[-C--:B------:R-:W-:Y:S01]  /*16f0*/  LEA.HI.X.SX32 R25, R63, R34.reuse, 0x1, P3 ;  /* 0x000000223f197211 */ /* 0x080fe200018f0eff */
[----:B------:R-:W-:Y:S01]  /*1700*/  IMAD R67, R136, 0x2, R67 ;  /* 0x0000000288437824 */ /* 0x000fe200078e0243 */
[C---:B------:R-:W-:Y:S02]  /*1710*/  LOP3.LUT R181, R68.reuse, 0xe, RZ, 0xfc, !PT ;  /* 0x0000000e44b57812 */ /* 0x040fe400078efcff */
[----:B------:R-:W-:Y:S01]  /*1720*/  PRMT R154, RZ, 0x7610, R154 ;  /* 0x00007610ff9a7816 */ /* 0x000fe2000000009a */
[----:B------:R0:W2:Y:S01]  /*1730*/  @P5 LDG.E.U16 R220, desc[UR18][R24.64] ;  /* 0x0000001218dc5981 */ /* 0x0000a2000c1e1500 */
[----:B------:R-:W-:Y:S02]  /*1740*/  LEA.HI.X.SX32 R29, R57, R34, 0x1, P6 ;  /* 0x00000022391d7211 */ /* 0x000fe400030f0eff */
[----:B------:R-:W-:-:S02]  /*1750*/  LOP3.LUT R179, R68, 0x3c, RZ, 0xfc, !PT ;  /* 0x0000003c44b37812 */ /* 0x000fc400078efcff */
[----:B------:R-:W-:Y:S01]  /*1760*/  ISETP.LT.AND P5, PT, R181, R64, P0 ;  /* 0x00000040b500720c */ /* 0x000fe200007a1270 */
[----:B------:R0:W2:Y:S01]  /*1770*/  @P4 LDG.E.U16 R154, desc[UR18][R28.64] ;  /* 0x000000121c9a4981 */ /* 0x0000a2000c1e1500 */
[----:B------:R-:W-:Y:S02]  /*1780*/  LEA R30, P3, R67, R32, 0x1 ;  /* 0x00000020431e7211 */ /* 0x000fe400078608ff */
[----:B------:R-:W-:Y:S02]  /*1790*/  LOP3.LUT R183, R68, 0x16, RZ, 0xfc, !PT ;  /* 0x0000001644b77812 */ /* 0x000fe400078efcff */
[----:B------:R-:W-:Y:S02]  /*17a0*/  ISETP.LT.AND P4, PT, R179, R64, P0 ;  /* 0x00000040b300720c */ /* 0x000fe40000781270 */
[----:B-1----:R-:W-:Y:S02]  /*17b0*/  LEA R22, P6, R11, R32, 0x1 ;  /* 0x000000200b167211 */ /* 0x002fe400078c08ff */
[----:B------:R-:W-:-:S02]  /*17c0*/  LEA.HI.X.SX32 R31, R67, R34, 0x1, P3 ;  /* 0x00000022431f7211 */ /* 0x000fc400018f0eff */
[----:B------:R-:W-:Y:S02]  /*17d0*/  ISETP.LT.AND P3, PT, R183, R64, P0 ;  /* 0x00000040b700720c */ /* 0x000fe40000761270 */
[----:B------:R-:W-:Y:S02]  /*17e0*/  PRMT R217, RZ, 0x7610, R217 ;  /* 0x00007610ffd97816 */ /* 0x000fe400000000d9 */
[----:B------:R-:W-:Y:S02]  /*17f0*/  LEA.HI.X.SX32 R23, R11, R34, 0x1, P6 ;  /* 0x000000220b177211 */ /* 0x000fe400030f0eff */
[----:B0-----:R-:W-:Y:S02]  /*1800*/  LEA R24, P6, R19, R32, 0x1 ;  /* 0x0000002013187211 */ /* 0x001fe400078c08ff */
[----:B------:R-:W-:Y:S01]  /*1810*/  PRMT R219, RZ, 0x7610, R219 ;  /* 0x00007610ffdb7816 */ /* 0x000fe200000000db */
[----:B------:R-:W2:Y:S01]  /*1820*/  @P5 LDG.E.U16 R217, desc[UR18][R22.64] ;  /* 0x0000001216d95981 */ /* 0x000ea2000c1e1500 */
[----:B------:R-:W-:-:S02]  /*1830*/  PRMT R216, RZ, 0x7610, R216 ;  /* 0x00007610ffd87816 */ /* 0x000fc400000000d8 */
[C---:B------:R-:W-:Y:S02]  /*1840*/  LOP3.LUT R185, R68.reuse, 0x1e, RZ, 0xfc, !PT ;  /* 0x0000001e44b97812 */ /* 0x040fe400078efcff */
[----:B------:R-:W-:Y:S01]  /*1850*/  LEA R26, P5, R45, R32, 0x1 ;  /* 0x000000202d1a7211 */ /* 0x000fe200078a08ff */
[----:B------:R-:W2:Y:S01]  /*1860*/  @P4 LDG.E.U16 R219, desc[UR18][R30.64] ;  /* 0x000000121edb4981 */ /* 0x000ea2000c1e1500 */
[----:B------:R-:W-:Y:S02]  /*1870*/  LEA.HI.X.SX32 R25, R19, R34, 0x1, P6 ;  /* 0x0000002213197211 */ /* 0x000fe400030f0eff */
[----:B------:R-:W-:Y:S02]  /*1880*/  LOP3.LUT R187, R68, 0x26, RZ, 0xfc, !PT ;  /* 0x0000002644bb7812 */ /* 0x000fe400078efcff */
[----:B------:R-:W-:Y:S01]  /*1890*/  ISETP.LT.AND P4, PT, R185, R64, P0 ;  /* 0x00000040b900720c */ /* 0x000fe20000781270 */
[----:B------:R0:W2:Y:S01]  /*18a0*/  @P3 LDG.E.U16 R216, desc[UR18][R24.64] ;  /* 0x0000001218d83981 */ /* 0x0000a2000c1e1500 */
[----:B------:R-:W-:-:S02]  /*18b0*/  LEA.HI.X.SX32 R27, R45, R34, 0x1, P5 ;  /* 0x000000222d1b7211 */ /* 0x000fc400028f0eff */
[----:B------:R-:W-:Y:S02]  /*18c0*/  ISETP.LT.AND P5, PT, R187, R64, P0 ;  /* 0x00000040bb00720c */ /* 0x000fe400007a1270 */
[C---:B------:R-:W-:Y:S02]  /*18d0*/  LEA R28, P3, R51.reuse, R32, 0x1 ;  /* 0x00000020331c7211 */ /* 0x040fe400078608ff */
[----:B------:R-:W-:Y:S02]  /*18e0*/  PRMT R215, RZ, 0x7610, R215 ;  /* 0x00007610ffd77816 */ /* 0x000fe400000000d7 */
[----:B------:R-:W-:Y:S02]  /*18f0*/  LEA.HI.X.SX32 R29, R51, R34, 0x1, P3 ;  /* 0x00000022331d7211 */ /* 0x000fe400018f0eff */
[----:B------:R-:W-:Y:S02]  /*1900*/  ISETP.GT.U32.AND P3, PT, R6, R14, PT ;  /* 0x0000000e0600720c */ /* 0x000fe40003f64070 */
[----:B------:R-:W-:Y:S01]  /*1910*/  PRMT R214, RZ, 0x7610, R214 ;  /* 0x00007610ffd67816 */ /* 0x000fe200000000d6 */
[----:B------:R1:W2:Y:S01]  /*1920*/  @P4 LDG.E.U16 R215, desc[UR18][R26.64] ;  /* 0x000000121ad74981 */ /* 0x0002a2000c1e1500 */
[----:B------:R-:W-:-:S02]  /*1930*/  LEA R70, P6, R37, R32, 0x1 ;  /* 0x0000002025467211 */ /* 0x000fc400078c08ff */
[----:B------:R-:W-:Y:S02]  /*1940*/  ISETP.GT.U32.AND P4, PT, R6, R12, PT ;  /* 0x0000000c0600720c */ /* 0x000fe40003f84070 */
[----:B------:R-:W-:Y:S01]  /*1950*/  LEA.HI.X.SX32 R71, R37, R34, 0x1, P6 ;  /* 0x0000002225477211 */ /* 0x000fe200030f0eff */
[----:B------:R4:W2:Y:S01]  /*1960*/  @P5 LDG.E.U16 R214, desc[UR18][R28.64] ;  /* 0x000000121cd65981 */ /* 0x0008a2000c1e1500 */
[-C--:B0-----:R-:W-:Y:S02]  /*1970*/  LEA R24, P6, R59, R32.reuse, 0x1 ;  /* 0x000000203b187211 */ /* 0x081fe400078c08ff */
[----:B------:R-:W-:Y:S02]  /*1980*/  LOP3.LUT R36, R10, 0xc, RZ, 0xfc, !PT ;  /* 0x0000000c0a247812 */ /* 0x000fe400078efcff */
[----:B------:R-:W-:Y:S01]  /*1990*/  LEA R66, P5, R35, R32, 0x1 ;  /* 0x0000002023427211 */ /* 0x000fe200078a08ff */
[----:B-1----:R-:W-:Y:S01]  /*19a0*/  IMAD R27, R136, 0x2, R67 ;  /* 0x00000002881b7824 */ /* 0x002fe200078e0243 */
[----:B------:R-:W-:-:S02]  /*19b0*/  LEA.HI.X.SX32 R25, R59, R34, 0x1, P6 ;  /* 0x000000223b197211 */ /* 0x000fc400030f0eff */
[----:B------:R-:W-:Y:S01]  /*19c0*/  LEA R74, P6, R41, R32, 0x1 ;  /* 0x00000020294a7211 */ /* 0x000fe200078c08ff */
[----:B------:R-:W-:Y:S01]  /*19d0*/  @!P3 IMAD.IADD R14, R14, 0x1, -R6 ;  /* 0x000000010e0eb824 */ /* 0x000fe200078e0a06 */
[----:B------:R-:W-:Y:S02]  /*19e0*/  IABS R31, R36 ;  /* 0x00000024001f7213 */ /* 0x000fe40000000000 */
[----:B------:R-:W-:Y:S02]  /*19f0*/  LEA.HI.X.SX32 R67, R35, R34, 0x1, P5 ;  /* 0x0000002223437211 */ /* 0x000fe400028f0eff */
[----:B------:R-:W-:Y:S02]  /*1a00*/  LEA R72, P5, R39, R32, 0x1 ;  /* 0x0000002027487211 */ /* 0x000fe400078a08ff */
[----:B------:R-:W-:Y:S01]  /*1a10*/  LEA.HI.X.SX32 R75, R41, R34, 0x1, P6 ;  /* 0x00000022294b7211 */ /* 0x000fe200030f0eff */
[----:B------:R-:W-:Y:S01]  /*1a20*/  IMAD.HI.U32 R18, R8, R31, RZ ;  /* 0x0000001f08127227 */ /* 0x000fe200078e00ff */
[----:B------:R-:W-:-:S02]  /*1a30*/  ISETP.GT.U32.AND P6, PT, R6, R16, PT ;  /* 0x000000100600720c */ /* 0x000fc40003fc4070 */
[----:B------:R-:W-:Y:S02]  /*1a40*/  LEA.HI.X.SX32 R73, R39, R34, 0x1, P5 ;  /* 0x0000002227497211 */ /* 0x000fe400028f0eff */
[----:B------:R-:W-:Y:S01]  /*1a50*/  ISETP.GT.U32.AND P5, PT, R6, R14, PT ;  /* 0x0000000e0600720c */ /* 0x000fe20003fa4070 */
[----:B------:R-:W-:Y:S02]  /*1a60*/  @!P4 IMAD.IADD R12, R12, 0x1, -R6 ;  /* 0x000000010c0cc824 */ /* 0x000fe400078e0a06 */
[----:B------:R-:W-:Y:S01]  /*1a70*/  IMAD.MOV R18, RZ, RZ, -R18 ;  /* 0x000000ffff127224 */ /* 0x000fe200078e0a12 */
[C---:B------:R-:W-:Y:S02]  /*1a80*/  LEA R22, P3, R53.reuse, R32, 0x1 ;  /* 0x0000002035167211 */ /* 0x040fe400078608ff */
[C---:B------:R-:W-:Y:S01]  /*1a90*/  ISETP.GT.U32.AND P4, PT, R6.reuse, R12, PT ;  /* 0x0000000c0600720c */ /* 0x040fe20003f84070 */
[----:B------:R-:W-:Y:S02]  /*1aa0*/  IMAD R18, R6, R18, R31 ;  /* 0x0000001206127224 */ /* 0x000fe400078e021f */
[----:B------:R-:W-:Y:S01]  /*1ab0*/  @!P6 IMAD.IADD R16, R16, 0x1, -R6 ;  /* 0x000000011010e824 */ /* 0x000fe200078e0a06 */
[----:B------:R-:W-:-:S02]  /*1ac0*/  LEA.HI.X.SX32 R23, R53, R34, 0x1, P3 ;  /* 0x0000002235177211 */ /* 0x000fc400018f0eff */
[----:B------:R-:W-:Y:S01]  /*1ad0*/  ISETP.GT.U32.AND P6, PT, R6, R18, PT ;  /* 0x000000120600720c */ /* 0x000fe20003fc4070 */
[--C-:B------:R-:W-:Y:S01]  /*1ae0*/  @!P5 IMAD.IADD R14, R14, 0x1, -R6.reuse ;  /* 0x000000010e0ed824 */ /* 0x100fe200078e0a06 */
[C---:B------:R-:W-:Y:S02]  /*1af0*/  LEA R26, P3, R27.reuse, R32, 0x1 ;  /* 0x000000201b1a7211 */ /* 0x040fe400078608ff */
[C---:B------:R-:W-:Y:S02]  /*1b00*/  ISETP.GE.AND P5, PT, R10.reuse, RZ, PT ;  /* 0x000000ff0a00720c */ /* 0x040fe40003fa6270 */
[----:B------:R-:W-:Y:S02]  /*1b10*/  LOP3.LUT R38, R10, 0x10, RZ, 0xfc, !PT ;  /* 0x000000100a267812 */ /* 0x000fe400078efcff */
[----:B------:R-:W-:Y:S01]  /*1b20*/  LEA.HI.X.SX32 R27, R27, R34, 0x1, P3 ;  /* 0x000000221b1b7211 */ /* 0x000fe200018f0eff */
[----:B------:R-:W-:Y:S01]  /*1b30*/  @!P4 IMAD.IADD R12, R12, 0x1, -R6 ;  /* 0x000000010c0cc824 */ /* 0x000fe200078e0a06 */
[----:B------:R-:W-:-:S02]  /*1b40*/  ISETP.GE.AND P3, PT, R40, RZ, PT ;  /* 0x000000ff2800720c */ /* 0x000fc40003f66270 */
[----:B------:R-:W-:Y:S02]  /*1b50*/  IABS R43, R38 ;  /* 0x00000026002b7213 */ /* 0x000fe40000000000 */
[----:B------:R-:W-:Y:S02]  /*1b60*/  LOP3.LUT R40, R10, 0x14, RZ, 0xfc, !PT ;  /* 0x000000140a287812 */ /* 0x000fe400078efcff */
[----:B------:R-:W-:Y:S02]  /*1b70*/  ISETP.GE.AND P4, PT, R42, RZ, PT ;  /* 0x000000ff2a00720c */ /* 0x000fe40003f86270 */
[----:B------:R-:W-:Y:S01]  /*1b80*/  LOP3.LUT R42, R10, 0x18, RZ, 0xfc, !PT ;  /* 0x000000180a2a7812 */ /* 0x000fe200078efcff */
[----:B----4-:R-:W-:Y:S01]  /*1b90*/  IMAD.HI.U32 R28, R8, R43, RZ ;  /* 0x0000002b081c7227 */ /* 0x010fe200078e00ff */
[----:B------:R-:W-:Y:S02]  /*1ba0*/  IABS R35, R40 ;  /* 0x0000002800237213 */ /* 0x000fe40000000000 */
[----:B------:R-:W-:Y:S01]  /*1bb0*/  IABS R37, R42 ;  /* 0x0000002a00257213 */ /* 0x000fe20000000000 */
[----:B------:R-:W-:-:S02]  /*1bc0*/  @!P6 IMAD.IADD R18, R18, 0x1, -R6 ;  /* 0x000000011212e824 */ /* 0x000fc400078e0a06 */
[----:B------:R-:W-:Y:S01]  /*1bd0*/  @!P5 IMAD.MOV R12, RZ, RZ, -R12 ;  /* 0x000000ffff0cd224 */ /* 0x000fe200078e0a0c */
[C---:B------:R-:W-:Y:S01]  /*1be0*/  ISETP.GT.U32.AND P5, PT, R6.reuse, R16, PT ;  /* 0x000000100600720c */ /* 0x040fe20003fa4070 */
[----:B------:R-:W-:Y:S01]  /*1bf0*/  IMAD.MOV R28, RZ, RZ, -R28 ;  /* 0x000000ffff1c7224 */ /* 0x000fe200078e0a1c */
[----:B------:R-:W-:Y:S01]  /*1c00*/  ISETP.GT.U32.AND P6, PT, R6, R18, PT ;  /* 0x000000120600720c */ /* 0x000fe20003fc4070 */
[----:B------:R-:W-:-:S04]  /*1c10*/  IMAD.HI.U32 R29, R8, R35, RZ ;  /* 0x00000023081d7227 */ /* 0x000fc800078e00ff */
[----:B------:R-:W-:-:S04]  /*1c20*/  IMAD.HI.U32 R30, R8, R37, RZ ;  /* 0x00000025081e7227 */ /* 0x000fc800078e00ff */
[C---:B------:R-:W-:Y:S02]  /*1c30*/  IMAD R28, R6.reuse, R28, R43 ;  /* 0x0000001c061c7224 */ /* 0x040fe400078e022b */
[----:B------:R-:W-:Y:S02]  /*1c40*/  IMAD.MOV R29, RZ, RZ, -R29 ;  /* 0x000000ffff1d7224 */ /* 0x000fe400078e0a1d */
[----:B------:R-:W-:Y:S02]  /*1c50*/  IMAD.MOV R30, RZ, RZ, -R30 ;  /* 0x000000ffff1e7224 */ /* 0x000fe400078e0a1e */
[----:B------:R-:W-:Y:S01]  /*1c60*/  @!P3 IMAD.MOV R14, RZ, RZ, -R14 ;  /* 0x000000ffff0eb224 */ /* 0x000fe200078e0a0e */
[C---:B------:R-:W-:Y:S01]  /*1c70*/  ISETP.GT.U32.AND P3, PT, R6.reuse, R28, PT ;  /* 0x0000001c0600720c */ /* 0x040fe20003f64070 */
[C---:B------:R-:W-:Y:S02]  /*1c80*/  IMAD R29, R6.reuse, R29, R35 ;  /* 0x0000001d061d7224 */ /* 0x040fe400078e0223 */
[----:B------:R-:W-:-:S02]  /*1c90*/  IMAD R30, R6, R30, R37 ;  /* 0x0000001e061e7224 */ /* 0x000fc400078e0225 */
[--C-:B------:R-:W-:Y:S01]  /*1ca0*/  @!P5 IMAD.IADD R16, R16, 0x1, -R6.reuse ;  /* 0x000000011010d824 */ /* 0x100fe200078e0a06 */
[----:B------:R-:W-:Y:S01]  /*1cb0*/  ISETP.GT.U32.AND P5, PT, R6, R29, PT ;  /* 0x0000001d0600720c */ /* 0x000fe20003fa4070 */
[--C-:B------:R-:W-:Y:S01]  /*1cc0*/  @!P6 IMAD.IADD R18, R18, 0x1, -R6.reuse ;  /* 0x000000011212e824 */ /* 0x100fe200078e0a06 */
[----:B------:R-:W-:Y:S02]  /*1cd0*/  LOP3.LUT R43, R10, 0x1c, RZ, 0xfc, !PT ;  /* 0x0000001c0a2b7812 */ /* 0x000fe400078efcff */
[----:B------:R-:W-:Y:S02]  /*1ce0*/  ISETP.GT.U32.AND P6, PT, R6, R30, PT ;  /* 0x0000001e0600720c */ /* 0x000fe40003fc4070 */
[----:B------:R-:W-:Y:S02]  /*1cf0*/  LOP3.LUT R44, R10, 0x20, RZ, 0xfc, !PT ;  /* 0x000000200a2c7812 */ /* 0x000fe400078efcff */
[----:B------:R-:W-:Y:S01]  /*1d00*/  IABS R39, R43 ;  /* 0x0000002b00277213 */ /* 0x000fe20000000000 */
[----:B------:R-:W-:Y:S01]  /*1d10*/  @!P3 IMAD.IADD R28, R28, 0x1, -R6 ;  /* 0x000000011c1cb824 */ /* 0x000fe200078e0a06 */
[----:B------:R-:W-:-:S02]  /*1d20*/  IABS R41, R44 ;  /* 0x0000002c00297213 */ /* 0x000fc40000000000 */
[----:B------:R-:W-:Y:S01]  /*1d30*/  ISETP.GE.AND P3, PT, R36, RZ, PT ;  /* 0x000000ff2400720c */ /* 0x000fe20003f66270 */
[----:B------:R-:W-:Y:S01]  /*1d40*/  IMAD.HI.U32 R31, R8, R39, RZ ;  /* 0x00000027081f7227 */ /* 0x000fe200078e00ff */
[----:B------:R-:W-:-:S03]  /*1d50*/  LOP3.LUT R45, R10, 0x24, RZ, 0xfc, !PT ;  /* 0x000000240a2d7812 */ /* 0x000fc600078efcff */
[----:B------:R-:W-:Y:S01]  /*1d60*/  @!P5 IMAD.IADD R29, R29, 0x1, -R6 ;  /* 0x000000011d1dd824 */ /* 0x000fe200078e0a06 */
[----:B------:R-:W-:Y:S01]  /*1d70*/  ISETP.GT.U32.AND P5, PT, R6, R28, PT ;  /* 0x0000001c0600720c */ /* 0x000fe20003fa4070 */
[----:B------:R-:W-:Y:S01]  /*1d80*/  IMAD.HI.U32 R32, R8, R41, RZ ;  /* 0x0000002908207227 */ /* 0x000fe200078e00ff */
[----:B------:R-:W-:-:S03]  /*1d90*/  IABS R35, R45 ;  /* 0x0000002d00237213 */ /* 0x000fc60000000000 */
[----:B------:R-:W-:Y:S02]  /*1da0*/  IMAD.MOV R31, RZ, RZ, -R31 ;  /* 0x000000ffff1f7224 */ /* 0x000fe400078e0a1f */
[----:B------:R-:W-:Y:S02]  /*1db0*/  @!P6 IMAD.IADD R30, R30, 0x1, -R6 ;  /* 0x000000011e1ee824 */ /* 0x000fe400078e0a06 */
[----:B------:R-:W-:Y:S02]  /*1dc0*/  IMAD.MOV R32, RZ, RZ, -R32 ;  /* 0x000000ffff207224 */ /* 0x000fe400078e0a20 */
[C---:B------:R-:W-:Y:S01]  /*1dd0*/  IMAD R31, R6.reuse, R31, R39 ;  /* 0x0000001f061f7224 */ /* 0x040fe200078e0227 */
[----:B------:R-:W-:Y:S01]  /*1de0*/  ISETP.GT.U32.AND P6, PT, R6, R30, PT ;  /* 0x0000001e0600720c */ /* 0x000fe20003fc4070 */
[----:B------:R-:W-:-:S04]  /*1df0*/  IMAD.HI.U32 R34, R8, R35, RZ ;  /* 0x0000002308227227 */ /* 0x000fc800078e00ff */
[C---:B------:R-:W-:Y:S02]  /*1e00*/  IMAD R32, R6.reuse, R32, R41 ;  /* 0x0000002006207224 */ /* 0x040fe400078e0229 */
[----:B------:R-:W-:Y:S01]  /*1e10*/  @!P3 IMAD.MOV R18, RZ, RZ, -R18 ;  /* 0x000000ffff12b224 */ /* 0x000fe200078e0a12 */
[C---:B------:R-:W-:Y:S01]  /*1e20*/  ISETP.GT.U32.AND P3, PT, R6.reuse, R31, PT ;  /* 0x0000001f0600720c */ /* 0x040fe20003f64070 */
[----:B------:R-:W-:Y:S02]  /*1e30*/  IMAD.MOV R34, RZ, RZ, -R34 ;  /* 0x000000ffff227224 */ /* 0x000fe400078e0a22 */
[----:B------:R-:W-:Y:S01]  /*1e40*/  @!P4 IMAD.MOV R16, RZ, RZ, -R16 ;  /* 0x000000ffff10c224 */ /* 0x000fe200078e0a10 */
[----:B------:R-:W-:Y:S01]  /*1e50*/  ISETP.GT.U32.AND P4, PT, R6, R29, PT ;  /* 0x0000001d0600720c */ /* 0x000fe20003f84070 */
[--C-:B------:R-:W-:Y:S01]  /*1e60*/  @!P5 IMAD.IADD R28, R28, 0x1, -R6.reuse ;  /* 0x000000011c1cd824 */ /* 0x100fe200078e0a06 */
[C---:B------:R-:W-:Y:S01]  /*1e70*/  ISETP.GT.U32.AND P5, PT, R6.reuse, R32, PT ;  /* 0x000000200600720c */ /* 0x040fe20003fa4070 */
[----:B------:R-:W-:Y:S01]  /*1e80*/  IMAD R35, R6, R34, R35 ;  /* 0x0000002206237224 */ /* 0x000fe200078e0223 */
[----:B------:R-:W-:Y:S01]  /*1e90*/  LOP3.LUT R46, R10, 0x28, RZ, 0xfc, !PT ;  /* 0x000000280a2e7812 */ /* 0x000fe200078efcff */
[----:B------:R-:W-:-:S03]  /*1ea0*/  @!P6 IMAD.IADD R30, R30, 0x1, -R6 ;  /* 0x000000011e1ee824 */ /* 0x000fc600078e0a06 */
[----:B------:R-:W-:Y:S01]  /*1eb0*/  ISETP.GT.U32.AND P6, PT, R6, R35, PT ;  /* 0x000000230600720c */ /* 0x000fe20003fc4070 */
[--C-:B------:R-:W-:Y:S01]  /*1ec0*/  @!P3 IMAD.IADD R31, R31, 0x1, -R6.reuse ;  /* 0x000000011f1fb824 */ /* 0x100fe200078e0a06 */
[----:B------:R-:W-:Y:S02]  /*1ed0*/  IABS R37, R46 ;  /* 0x0000002e00257213 */ /* 0x000fe40000000000 */
[----:B------:R-:W-:Y:S01]  /*1ee0*/  ISETP.GE.AND P3, PT, R40, RZ, PT ;  /* 0x000000ff2800720c */ /* 0x000fe20003f66270 */
[--C-:B------:R-:W-:Y:S01]  /*1ef0*/  @!P4 IMAD.IADD R29, R29, 0x1, -R6.reuse ;  /* 0x000000011d1dc824 */ /* 0x100fe200078e0a06 */
[----:B------:R-:W-:Y:S01]  /*1f00*/  ISETP.GE.AND P4, PT, R38, RZ, PT ;  /* 0x000000ff2600720c */ /* 0x000fe20003f86270 */
[----:B------:R-:W-:Y:S01]  /*1f10*/  @!P5 IMAD.IADD R32, R32, 0x1, -R6 ;  /* 0x000000012020d824 */ /* 0x000fe200078e0a06 */
[----:B------:R-:W-:Y:S01]  /*1f20*/  ISETP.GE.AND P5, PT, R42, RZ, PT ;  /* 0x000000ff2a00720c */ /* 0x000fe20003fa6270 */
[----:B------:R-:W-:Y:S01]  /*1f30*/  IMAD.HI.U32 R34, R8, R37, RZ ;  /* 0x0000002508227227 */ /* 0x000fe200078e00ff */
[----:B------:R-:W-:-:S03]  /*1f40*/  LOP3.LUT R48, R10, 0x2c, RZ, 0xfc, !PT ;  /* 0x0000002c0a307812 */ /* 0x000fc600078efcff */
[----:B------:R-:W-:Y:S02]  /*1f50*/  IMAD.MOV R36, RZ, RZ, -R34 ;  /* 0x000000ffff247224 */ /* 0x000fe400078e0a22 */
[----:B------:R-:W-:Y:S01]  /*1f60*/  @!P6 IMAD.IADD R35, R35, 0x1, -R6 ;  /* 0x000000012323e824 */ /* 0x000fe200078e0a06 */
[----:B------:R-:W-:Y:S01]  /*1f70*/  IABS R39, R48 ;  /* 0x0000003000277213 */ /* 0x000fe20000000000 */
[C---:B------:R-:W-:Y:S01]  /*1f80*/  IMAD R37, R6.reuse, R36, R37 ;  /* 0x0000002406257224 */ /* 0x040fe200078e0225 */
[C---:B------:R-:W-:Y:S01]  /*1f90*/  ISETP.GT.U32.AND P6, PT, R6.reuse, R32, PT ;  /* 0x000000200600720c */ /* 0x040fe20003fc4070 */
[----:B------:R-:W-:Y:S01]  /*1fa0*/  @!P3 IMAD.MOV R29, RZ, RZ, -R29 ;  /* 0x000000ffff1db224 */ /* 0x000fe200078e0a1d */
[C---:B------:R-:W-:Y:S01]  /*1fb0*/  ISETP.GT.U32.AND P3, PT, R6.reuse, R35, PT ;  /* 0x000000230600720c */ /* 0x040fe20003f64070 */
[----:B------:R-:W-:Y:S01]  /*1fc0*/  @!P4 IMAD.MOV R28, RZ, RZ, -R28 ;  /* 0x000000ffff1cc224 */ /* 0x000fe200078e0a1c */
[C---:B------:R-:W-:Y:S01]  /*1fd0*/  ISETP.GT.U32.AND P4, PT, R6.reuse, R31, PT ;  /* 0x0000001f0600720c */ /* 0x040fe20003f84070 */
[----:B------:R-:W-:Y:S01]  /*1fe0*/  @!P5 IMAD.MOV R30, RZ, RZ, -R30 ;  /* 0x000000ffff1ed224 */ /* 0x000fe200078e0a1e */
[----:B------:R-:W-:Y:S01]  /*1ff0*/  ISETP.GT.U32.AND P5, PT, R6, R37, PT ;  /* 0x000000250600720c */ /* 0x000fe20003fa4070 */
[----:B------:R-:W-:Y:S01]  /*2000*/  IMAD.HI.U32 R34, R8, R39, RZ ;  /* 0x0000002708227227 */ /* 0x000fe200078e00ff */
[----:B------:R-:W-:-:S03]  /*2010*/  LOP3.LUT R36, R10, 0x30, RZ, 0xfc, !PT ;  /* 0x000000300a247812 */ /* 0x000fc600078efcff */
[----:B------:R-:W-:Y:S01]  /*2020*/  IMAD.MOV R34, RZ, RZ, -R34 ;  /* 0x000000ffff227224 */ /* 0x000fe200078e0a22 */
[----:B------:R-:W-:Y:S01]  /*2030*/  IABS R41, R36 ;  /* 0x0000002400297213 */ /* 0x000fe20000000000 */
[--C-:B------:R-:W-:Y:S01]  /*2040*/  @!P6 IMAD.IADD R32, R32, 0x1, -R6.reuse ;  /* 0x000000012020e824 */ /* 0x100fe200078e0a06 */
[----:B------:R-:W-:Y:S01]  /*2050*/  ISETP.GE.AND P6, PT, R43, RZ, PT ;  /* 0x000000ff2b00720c */ /* 0x000fe20003fc6270 */
[----:B------:R-:W-:Y:S02]  /*2060*/  IMAD R39, R6, R34, R39 ;  /* 0x0000002206277224 */ /* 0x000fe400078e0227 */
[----:B------:R-:W-:Y:S01]  /*2070*/  @!P3 IMAD.IADD R35, R35, 0x1, -R6 ;  /* 0x000000012323b824 */ /* 0x000fe200078e0a06 */
[----:B------:R-:W-:Y:S01]  /*2080*/  ISETP.GE.AND P3, PT, R44, RZ, PT ;  /* 0x000000ff2c00720c */ /* 0x000fe20003f66270 */
[----:B------:R-:W-:Y:S01]  /*2090*/  IMAD.HI.U32 R34, R8, R41, RZ ;  /* 0x0000002908227227 */ /* 0x000fe200078e00ff */
[----:B------:R-:W-:-:S03]  /*20a0*/  LOP3.LUT R38, R10, 0x34, RZ, 0xfc, !PT ;  /* 0x000000340a267812 */ /* 0x000fc600078efcff */
[--C-:B------:R-:W-:Y:S01]  /*20b0*/  @!P4 IMAD.IADD R31, R31, 0x1, -R6.reuse ;  /* 0x000000011f1fc824 */ /* 0x100fe200078e0a06 */
[----:B------:R-:W-:Y:S01]  /*20c0*/  ISETP.GT.U32.AND P4, PT, R6, R39, PT ;  /* 0x000000270600720c */ /* 0x000fe20003f84070 */
[----:B------:R-:W-:Y:S01]  /*20d0*/  @!P5 IMAD.IADD R37, R37, 0x1, -R6 ;  /* 0x000000012525d824 */ /* 0x000fe200078e0a06 */
[----:B------:R-:W-:Y:S01]  /*20e0*/  ISETP.GE.AND P5, PT, R45, RZ, PT ;  /* 0x000000ff2d00720c */ /* 0x000fe20003fa6270 */
[----:B------:R-:W-:Y:S01]  /*20f0*/  IMAD.MOV R34, RZ, RZ, -R34 ;  /* 0x000000ffff227224 */ /* 0x000fe200078e0a22 */
[----:B------:R-:W-:-:S03]  /*2100*/  IABS R43, R38 ;  /* 0x00000026002b7213 */ /* 0x000fc60000000000 */
[C---:B------:R-:W-:Y:S02]  /*2110*/  IMAD R41, R6.reuse, R34, R41 ;  /* 0x0000002206297224 */ /* 0x040fe400078e0229 */
[----:B------:R-:W-:Y:S01]  /*2120*/  @!P6 IMAD.MOV R31, RZ, RZ, -R31 ;  /* 0x000000ffff1fe224 */ /* 0x000fe200078e0a1f */
[C---:B------:R-:W-:Y:S01]  /*2130*/  ISETP.GT.U32.AND P6, PT, R6.reuse, R37, PT ;  /* 0x000000250600720c */ /* 0x040fe20003fc4070 */
[----:B------:R-:W-:Y:S01]  /*2140*/  @!P3 IMAD.MOV R32, RZ, RZ, -R32 ;  /* 0x000000ffff20b224 */ /* 0x000fe200078e0a20 */
[----:B------:R-:W-:Y:S01]  /*2150*/  ISETP.GT.U32.AND P3, PT, R6, R41, PT ;  /* 0x000000290600720c */ /* 0x000fe20003f64070 */
[----:B------:R-:W-:Y:S01]  /*2160*/  IMAD.HI.U32 R34, R8, R43, RZ ;  /* 0x0000002b08227227 */ /* 0x000fe200078e00ff */
[----:B------:R-:W-:-:S03]  /*2170*/  LOP3.LUT R40, R10, 0x38, RZ, 0xfc, !PT ;  /* 0x000000380a287812 */ /* 0x000fc600078efcff */
[----:B------:R-:W-:Y:S02]  /*2180*/  @!P4 IMAD.IADD R39, R39, 0x1, -R6 ;  /* 0x000000012727c824 */ /* 0x000fe400078e0a06 */
[----:B------:R-:W-:Y:S01]  /*2190*/  @!P5 IMAD.MOV R35, RZ, RZ, -R35 ;  /* 0x000000ffff23d224 */ /* 0x000fe200078e0a23 */
[----:B------:R-:W-:Y:S01]  /*21a0*/  ISETP.GE.AND P5, PT, R46, RZ, PT ;  /* 0x000000ff2e00720c */ /* 0x000fe20003fa6270 */
[----:B------:R-:W-:Y:S01]  /*21b0*/  IMAD.MOV R34, RZ, RZ, -R34 ;  /* 0x000000ffff227224 */ /* 0x000fe200078e0a22 */
[----:B------:R-:W-:Y:S02]  /*21c0*/  IABS R45, R40 ;  /* 0x00000028002d7213 */ /* 0x000fe40000000000 */
[C---:B------:R-:W-:Y:S01]  /*21d0*/  ISETP.GT.U32.AND P4, PT, R6.reuse, R39, PT ;  /* 0x000000270600720c */ /* 0x040fe20003f84070 */
[----:B------:R-:W-:Y:S01]  /*21e0*/  IMAD R43, R6, R34, R43 ;  /* 0x00000022062b7224 */ /* 0x000fe200078e022b */
[----:B------:R-:W-:Y:S01]  /*21f0*/  LOP3.LUT R42, R10, 0x3c, RZ, 0xfc, !PT ;  /* 0x0000003c0a2a7812 */ /* 0x000fe200078efcff */
[----:B------:R-:W-:-:S03]  /*2200*/  IMAD.HI.U32 R34, R8, R45, RZ ;  /* 0x0000002d08227227 */ /* 0x000fc600078e00ff */
[----:B------:R-:W-:Y:S01]  /*2210*/  IABS R47, R42 ;  /* 0x0000002a002f7213 */ /* 0x000fe20000000000 */
[--C-:B------:R-:W-:Y:S02]  /*2220*/  @!P6 IMAD.IADD R37, R37, 0x1, -R6.reuse ;  /* 0x000000012525e824 */ /* 0x100fe400078e0a06 */
[----:B------:R-:W-:Y:S02]  /*2230*/  @!P3 IMAD.IADD R41, R41, 0x1, -R6 ;  /* 0x000000012929b824 */ /* 0x000fe400078e0a06 */
[----:B------:R-:W-:Y:S02]  /*2240*/  IMAD.MOV R34, RZ, RZ, -R34 ;  /* 0x000000ffff227224 */ /* 0x000fe400078e0a22 */
[----:B------:R-:W-:Y:S01]  /*2250*/  @!P5 IMAD.MOV R37, RZ, RZ, -R37 ;  /* 0x000000ffff25d224 */ /* 0x000fe200078e0a25 */
[C---:B------:R-:W-:Y:S01]  /*2260*/  ISETP.GT.U32.AND P5, PT, R6.reuse, R41, PT ;  /* 0x000000290600720c */ /* 0x040fe20003fa4070 */
[----:B------:R-:W-:Y:S02]  /*2270*/  IMAD R45, R6, R34, R45 ;  /* 0x00000022062d7224 */ /* 0x000fe400078e022d */
[----:B------:R-:W-:Y:S01]  /*2280*/  IMAD.HI.U32 R34, R8, R47, RZ ;  /* 0x0000002f08227227 */ /* 0x000fe200078e00ff */
[----:B------:R-:W-:-:S03]  /*2290*/  ISETP.GT.U32.AND P6, PT, R6, R43, PT ;  /* 0x0000002b0600720c */ /* 0x000fc60003fc4070 */
[----:B------:R-:W-:Y:S01]  /*22a0*/  @!P4 IMAD.IADD R39, R39, 0x1, -R6 ;  /* 0x000000012727c824 */ /* 0x000fe200078e0a06 */
[----:B------:R-:W-:Y:S01]  /*22b0*/  ISETP.GE.AND P4, PT, R48, RZ, PT ;  /* 0x000000ff3000720c */ /* 0x000fe20003f86270 */
[----:B------:R-:W-:-:S04]  /*22c0*/  IMAD.MOV R34, RZ, RZ, -R34 ;  /* 0x000000ffff227224 */ /* 0x000fc800078e0a22 */
[----:B------:R-:W-:Y:S02]  /*22d0*/  IMAD R47, R6, R34, R47 ;  /* 0x00000022062f7224 */ /* 0x000fe400078e022f */
[--C-:B------:R-:W-:Y:S01]  /*22e0*/  @!P5 IMAD.IADD R41, R41, 0x1, -R6.reuse ;  /* 0x000000012929d824 */ /* 0x100fe200078e0a06 */
[----:B------:R-:W-:Y:S02]  /*22f0*/  LOP3.LUT R44, R10, 0x40, RZ, 0xfc, !PT ;  /* 0x000000400a2c7812 */ /* 0x000fe400078efcff */
[C---:B------:R-:W-:Y:S01]  /*2300*/  ISETP.GT.U32.AND P5, PT, R6.reuse, R47, PT ;  /* 0x0000002f0600720c */ /* 0x040fe20003fa4070 */
[----:B------:R-:W-:Y:S02]  /*2310*/  @!P6 IMAD.IADD R43, R43, 0x1, -R6 ;  /* 0x000000012b2be824 */ /* 0x000fe400078e0a06 */
[----:B------:R-:W-:Y:S01]  /*2320*/  @!P4 IMAD.MOV R39, RZ, RZ, -R39 ;  /* 0x000000ffff27c224 */ /* 0x000fe200078e0a27 */
[----:B------:R-:W-:Y:S02]  /*2330*/  ISETP.GT.U32.AND P4, PT, R6, R45, PT ;  /* 0x0000002d0600720c */ /* 0x000fe40003f84070 */
[----:B------:R-:W-:-:S02]  /*2340*/  IABS R49, R44 ;  /* 0x0000002c00317213 */ /* 0x000fc40000000000 */
[----:B------:R-:W-:Y:S02]  /*2350*/  ISETP.GT.U32.AND P6, PT, R6, R43, PT ;  /* 0x0000002b0600720c */ /* 0x000fe40003fc4070 */
[----:B------:R-:W-:Y:S01]  /*2360*/  LOP3.LUT R48, R10, 0x48, RZ, 0xfc, !PT ;  /* 0x000000480a307812 */ /* 0x000fe200078efcff */
[----:B------:R-:W-:Y:S01]  /*2370*/  IMAD.HI.U32 R34, R8, R49, RZ ;  /* 0x0000003108227227 */ /* 0x000fe200078e00ff */
[----:B------:R-:W-:Y:S02]  /*2380*/  LOP3.LUT R46, R10, 0x44, RZ, 0xfc, !PT ;  /* 0x000000440a2e7812 */ /* 0x000fe400078efcff */
[----:B------:R-:W-:Y:S01]  /*2390*/  IABS R53, R48 ;  /* 0x0000003000357213 */ /* 0x000fe20000000000 */
[----:B------:R-:W-:Y:S02]  /*23a0*/  @!P5 IMAD.IADD R47, R47, 0x1, -R6 ;  /* 0x000000012f2fd824 */ /* 0x000fe400078e0a06 */
[----:B------:R-:W-:Y:S01]  /*23b0*/  IMAD.MOV R34, RZ, RZ, -R34 ;  /* 0x000000ffff227224 */ /* 0x000fe200078e0a22 */
[----:B------:R-:W-:Y:S01]  /*23c0*/  IABS R51, R46 ;  /* 0x0000002e00337213 */ /* 0x000fe20000000000 */
[----:B------:R-:W-:Y:S01]  /*23d0*/  @!P4 IMAD.IADD R45, R45, 0x1, -R6 ;  /* 0x000000012d2dc824 */ /* 0x000fe200078e0a06 */
[C---:B------:R-:W-:Y:S01]  /*23e0*/  ISETP.GT.U32.AND P5, PT, R6.reuse, R47, PT ;  /* 0x0000002f0600720c */ /* 0x040fe20003fa4070 */
[----:B------:R-:W-:-:S02]  /*23f0*/  IMAD R49, R6, R34, R49 ;  /* 0x0000002206317224 */ /* 0x000fc400078e0231 */
[----:B------:R-:W-:Y:S01]  /*2400*/  IMAD.HI.U32 R34, R8, R53, RZ ;  /* 0x0000003508227227 */ /* 0x000fe200078e00ff */
[----:B------:R-:W-:Y:S02]  /*2410*/  ISETP.GE.AND P3, PT, R36, RZ, PT ;  /* 0x000000ff2400720c */ /* 0x000fe40003f66270 */
[----:B------:R-:W-:Y:S01]  /*2420*/  ISETP.GT.U32.AND P4, PT, R6, R45, PT ;  /* 0x0000002d0600720c */ /* 0x000fe20003f84070 */
[----:B------:R-:W-:Y:S01]  /*2430*/  @!P6 IMAD.IADD R43, R43, 0x1, -R6 ;  /* 0x000000012b2be824 */ /* 0x000fe200078e0a06 */
[----:B------:R-:W-:Y:S01]  /*2440*/  ISETP.GE.AND P6, PT, R38, RZ, PT ;  /* 0x000000ff2600720c */ /* 0x000fe20003fc6270 */
[----:B------:R-:W-:-:S04]  /*2450*/  IMAD.HI.U32 R36, R8, R51, RZ ;  /* 0x0000003308247227 */ /* 0x000fc800078e00ff */
[----:B------:R-:W-:Y:S02]  /*2460*/  IMAD.MOV R34, RZ, RZ, -R34 ;  /* 0x000000ffff227224 */ /* 0x000fe400078e0a22 */
[----:B------:R-:W-:Y:S02]  /*2470*/  IMAD.MOV R36, RZ, RZ, -R36 ;  /* 0x000000ffff247224 */ /* 0x000fe400078e0a24 */
[C---:B------:R-:W-:Y:S02]  /*2480*/  IMAD R53, R6.reuse, R34, R53 ;  /* 0x0000002206357224 */ /* 0x040fe400078e0235 */
[C---:B------:R-:W-:Y:S02]  /*2490*/  IMAD R51, R6.reuse, R36, R51 ;  /* 0x0000002406337224 */ /* 0x040fe400078e0233 */
[--C-:B------:R-:W-:Y:S01]  /*24a0*/  @!P5 IMAD.IADD R47, R47, 0x1, -R6.reuse ;  /* 0x000000012f2fd824 */ /* 0x100fe200078e0a06 */
[C---:B------:R-:W-:Y:S01]  /*24b0*/  ISETP.GT.U32.AND P5, PT, R6.reuse, R53, PT ;  /* 0x000000350600720c */ /* 0x040fe20003fa4070 */
[----:B------:R-:W-:Y:S01]  /*24c0*/  @!P4 IMAD.IADD R45, R45, 0x1, -R6 ;  /* 0x000000012d2dc824 */ /* 0x000fe200078e0a06 */
[C---:B------:R-:W-:Y:S01]  /*24d0*/  ISETP.GT.U32.AND P4, PT, R6.reuse, R51, PT ;  /* 0x000000330600720c */ /* 0x040fe20003f84070 */
[----:B------:R-:W-:Y:S01]  /*24e0*/  @!P6 IMAD.MOV R43, RZ, RZ, -R43 ;  /* 0x000000ffff2be224 */ /* 0x000fe200078e0a2b */
[----:B------:R-:W-:-:S02]  /*24f0*/  ISETP.GT.U32.AND P6, PT, R6, R49, PT ;  /* 0x000000310600720c */ /* 0x000fc40003fc4070 */
[----:B------:R-:W-:Y:S01]  /*2500*/  LOP3.LUT R38, R10, 0x4c, RZ, 0xfc, !PT ;  /* 0x0000004c0a267812 */ /* 0x000fe200078efcff */
[----:B------:R-:W-:Y:S01]  /*2510*/  @!P3 IMAD.MOV R41, RZ, RZ, -R41 ;  /* 0x000000ffff29b224 */ /* 0x000fe200078e0a29 */
[----:B------:R-:W-:Y:S02]  /*2520*/  ISETP.GE.AND P3, PT, R40, RZ, PT ;  /* 0x000000ff2800720c */ /* 0x000fe40003f66270 */
[----:B------:R-:W-:Y:S02]  /*2530*/  IABS R55, R38 ;  /* 0x0000002600377213 */ /* 0x000fe40000000000 */
[----:B------:R-:W-:Y:S01]  /*2540*/  LOP3.LUT R40, R10, 0x50, RZ, 0xfc, !PT ;  /* 0x000000500a287812 */ /* 0x000fe200078efcff */
[----:B------:R-:W-:Y:S02]  /*2550*/  @!P5 IMAD.IADD R53, R53, 0x1, -R6 ;  /* 0x000000013535d824 */ /* 0x000fe400078e0a06 */
[----:B------:R-:W-:Y:S01]  /*2560*/  IMAD.HI.U32 R34, R8, R55, RZ ;  /* 0x0000003708227227 */ /* 0x000fe200078e00ff */
[----:B------:R-:W-:-:S02]  /*2570*/  IABS R57, R40 ;  /* 0x0000002800397213 */ /* 0x000fc40000000000 */
[----:B------:R-:W-:Y:S01]  /*2580*/  ISETP.GT.U32.AND P5, PT, R6, R53, PT ;  /* 0x000000350600720c */ /* 0x000fe20003fa4070 */
[--C-:B------:R-:W-:Y:S02]  /*2590*/  @!P4 IMAD.IADD R51, R51, 0x1, -R6.reuse ;  /* 0x000000013333c824 */ /* 0x100fe400078e0a06 */
[----:B------:R-:W-:Y:S01]  /*25a0*/  @!P6 IMAD.IADD R49, R49, 0x1, -R6 ;  /* 0x000000013131e824 */ /* 0x000fe200078e0a06 */
[----:B------:R-:W-:Y:S01]  /*25b0*/  ISETP.GE.AND P6, PT, R42, RZ, PT ;  /* 0x000000ff2a00720c */ /* 0x000fe20003fc6270 */
[----:B------:R-:W-:Y:S02]  /*25c0*/  IMAD.MOV R36, RZ, RZ, -R34 ;  /* 0x000000ffff247224 */ /* 0x000fe400078e0a22 */
[----:B------:R-:W-:Y:S01]  /*25d0*/  IMAD.HI.U32 R34, R8, R57, RZ ;  /* 0x0000003908227227 */ /* 0x000fe200078e00ff */
[----:B------:R-:W-:-:S03]  /*25e0*/  ISETP.GT.U32.AND P4, PT, R6, R51, PT ;  /* 0x000000330600720c */ /* 0x000fc60003f84070 */
[----:B------:R-:W-:Y:S01]  /*25f0*/  @!P3 IMAD.MOV R45, RZ, RZ, -R45 ;  /* 0x000000ffff2db224 */ /* 0x000fe200078e0a2d */
[C---:B------:R-:W-:Y:S01]  /*2600*/  ISETP.GT.U32.AND P3, PT, R6.reuse, R49, PT ;  /* 0x000000310600720c */ /* 0x040fe20003f64070 */
[----:B------:R-:W-:Y:S02]  /*2610*/  IMAD.MOV R34, RZ, RZ, -R34 ;  /* 0x000000ffff227224 */ /* 0x000fe400078e0a22 */
[C---:B------:R-:W-:Y:S02]  /*2620*/  IMAD R55, R6.reuse, R36, R55 ;  /* 0x0000002406377224 */ /* 0x040fe400078e0237 */
[C---:B------:R-:W-:Y:S02]  /*2630*/  IMAD R57, R6.reuse, R34, R57 ;  /* 0x0000002206397224 */ /* 0x040fe400078e0239 */
[----:B------:R-:W-:Y:S02]  /*2640*/  @!P5 IMAD.IADD R53, R53, 0x1, -R6 ;  /* 0x000000013535d824 */ /* 0x000fe400078e0a06 */
[----:B------:R-:W-:Y:S01]  /*2650*/  @!P6 IMAD.MOV R47, RZ, RZ, -R47 ;  /* 0x000000ffff2fe224 */ /* 0x000fe200078e0a2f */
[----:B------:R-:W-:-:S02]  /*2660*/  ISETP.GT.U32.AND P5, PT, R6, R57, PT ;  /* 0x000000390600720c */ /* 0x000fc40003fa4070 */
[----:B------:R-:W-:Y:S01]  /*2670*/  ISETP.GT.U32.AND P6, PT, R6, R55, PT ;  /* 0x000000370600720c */ /* 0x000fe20003fc4070 */
[--C-:B------:R-:W-:Y:S01]  /*2680*/  @!P4 IMAD.IADD R51, R51, 0x1, -R6.reuse ;  /* 0x000000013333c824 */ /* 0x100fe200078e0a06 */
[----:B------:R-:W-:Y:S01]  /*2690*/  LOP3.LUT R42, R10, 0x54, RZ, 0xfc, !PT ;  /* 0x000000540a2a7812 */ /* 0x000fe200078efcff */
[--C-:B------:R-:W-:Y:S01]  /*26a0*/  @!P3 IMAD.IADD R49, R49, 0x1, -R6.reuse ;  /* 0x000000013131b824 */ /* 0x100fe200078e0a06 */
[----:B------:R-:W-:Y:S02]  /*26b0*/  ISETP.GE.AND P4, PT, R46, RZ, PT ;  /* 0x000000ff2e00720c */ /* 0x000fe40003f86270 */
[----:B------:R-:W-:Y:S02]  /*26c0*/  ISETP.GE.AND P3, PT, R44, RZ, PT ;  /* 0x000000ff2c00720c */ /* 0x000fe40003f66270 */
[----:B------:R-:W-:Y:S02]  /*26d0*/  IABS R59, R42 ;  /* 0x0000002a003b7213 */ /* 0x000fe40000000000 */
[----:B------:R-:W-:Y:S01]  /*26e0*/  LOP3.LUT R44, R10, 0x58, RZ, 0xfc, !PT ;  /* 0x000000580a2c7812 */ /* 0x000fe200078efcff */
[----:B------:R-:W-:-:S02]  /*26f0*/  @!P5 IMAD.IADD R57, R57, 0x1, -R6 ;  /* 0x000000013939d824 */ /* 0x000fc400078e0a06 */
[----:B------:R-:W-:Y:S01]  /*2700*/  IMAD.HI.U32 R34, R8, R59, RZ ;  /* 0x0000003b08227227 */ /* 0x000fe200078e00ff */
[----:B------:R-:W-:-:S03]  /*2710*/  IABS R61, R44 ;  /* 0x0000002c003d7213 */ /* 0x000fc60000000000 */
[----:B------:R-:W-:Y:S02]  /*2720*/  @!P6 IMAD.IADD R55, R55, 0x1, -R6 ;  /* 0x000000013737e824 */ /* 0x000fe400078e0a06 */
[----:B------:R-:W-:Y:S02]  /*2730*/  IMAD.MOV R34, RZ, RZ, -R34 ;  /* 0x000000ffff227224 */ /* 0x000fe400078e0a22 */
[----:B------:R-:W-:Y:S01]  /*2740*/  @!P4 IMAD.MOV R51, RZ, RZ, -R51 ;  /* 0x000000ffff33c224 */ /* 0x000fe200078e0a33 */
[----:B------:R-:W-:Y:S01]  /*2750*/  ISETP.GT.U32.AND P4, PT, R6, R57, PT ;  /* 0x000000390600720c */ /* 0x000fe20003f84070 */
[----:B------:R-:W-:Y:S01]  /*2760*/  @!P3 IMAD.MOV R49, RZ, RZ, -R49 ;  /* 0x000000ffff31b224 */ /* 0x000fe200078e0a31 */
[----:B------:R-:W-:Y:S01]  /*2770*/  ISETP.GE.AND P6, PT, R48, RZ, PT ;  /* 0x000000ff3000720c */ /* 0x000fe20003fc6270 */
[C---:B------:R-:W-:Y:S01]  /*2780*/  IMAD R59, R6.reuse, R34, R59 ;  /* 0x00000022063b7224 */ /* 0x040fe200078e023b */
[----:B------:R-:W-:Y:S01]  /*2790*/  ISETP.GT.U32.AND P3, PT, R6, R55, PT ;  /* 0x000000370600720c */ /* 0x000fe20003f64070 */
[----:B------:R-:W-:Y:S01]  /*27a0*/  IMAD.HI.U32 R34, R8, R61, RZ ;  /* 0x0000003d08227227 */ /* 0x000fe200078e00ff */
[----:B------:R-:W-:-:S03]  /*27b0*/  LOP3.LUT R46, R10, 0x5c, RZ, 0xfc, !PT ;  /* 0x0000005c0a2e7812 */ /* 0x000fc600078efcff */
[----:B------:R-:W-:Y:S01]  /*27c0*/  IMAD.MOV R36, RZ, RZ, -R34 ;  /* 0x000000ffff247224 */ /* 0x000fe200078e0a22 */
[----:B------:R-:W-:Y:S02]  /*27d0*/  IABS R63, R46 ;  /* 0x0000002e003f7213 */ /* 0x000fe40000000000 */
[C---:B------:R-:W-:Y:S01]  /*27e0*/  ISETP.GT.U32.AND P5, PT, R6.reuse, R59, PT ;  /* 0x0000003b0600720c */ /* 0x040fe20003fa4070 */
[----:B------:R-:W-:Y:S02]  /*27f0*/  IMAD R61, R6, R36, R61 ;  /* 0x00000024063d7224 */ /* 0x000fe400078e023d */
[--C-:B------:R-:W-:Y:S01]  /*2800*/  @!P4 IMAD.IADD R57, R57, 0x1, -R6.reuse ;  /* 0x000000013939c824 */ /* 0x100fe200078e0a06 */
[----:B------:R-:W-:Y:S01]  /*2810*/  ISETP.GE.AND P4, PT, R40, RZ, PT ;  /* 0x000000ff2800720c */ /* 0x000fe20003f86270 */
[----:B------:R-:W-:Y:S01]  /*2820*/  @!P6 IMAD.MOV R53, RZ, RZ, -R53 ;  /* 0x000000ffff35e224 */ /* 0x000fe200078e0a35 */
[----:B------:R-:W-:Y:S01]  /*2830*/  LOP3.LUT R48, R10, 0x60, RZ, 0xfc, !PT ;  /* 0x000000600a307812 */ /* 0x000fe200078efcff */
[----:B------:R-:W-:Y:S01]  /*2840*/  @!P3 IMAD.IADD R55, R55, 0x1, -R6 ;  /* 0x000000013737b824 */ /* 0x000fe200078e0a06 */
[----:B------:R-:W-:Y:S01]  /*2850*/  ISETP.GE.AND P6, PT, R38, RZ, PT ;  /* 0x000000ff2600720c */ /* 0x000fe20003fc6270 */
[----:B------:R-:W-:Y:S01]  /*2860*/  IMAD.HI.U32 R34, R8, R63, RZ ;  /* 0x0000003f08227227 */ /* 0x000fe200078e00ff */
[----:B------:R-:W-:-:S02]  /*2870*/  ISETP.GT.U32.AND P3, PT, R6, R61, PT ;  /* 0x0000003d0600720c */ /* 0x000fc40003f64070 */
[----:B------:R-:W-:Y:S01]  /*2880*/  IABS R77, R48 ;  /* 0x00000030004d7213 */ /* 0x000fe20000000000 */
[----:B------:R-:W-:Y:S01]  /*2890*/  IMAD.MOV R34, RZ, RZ, -R34 ;  /* 0x000000ffff227224 */ /* 0x000fe200078e0a22 */
[----:B------:R-:W-:Y:S01]  /*28a0*/  LOP3.LUT R38, R10, 0x64, RZ, 0xfc, !PT ;  /* 0x000000640a267812 */ /* 0x000fe200078efcff */
[----:B------:R-:W-:Y:S02]  /*28b0*/  @!P5 IMAD.IADD R59, R59, 0x1, -R6 ;  /* 0x000000013b3bd824 */ /* 0x000fe400078e0a06 */
[----:B------:R-:W-:Y:S01]  /*28c0*/  IMAD R63, R6, R34, R63 ;  /* 0x00000022063f7224 */ /* 0x000fe200078e023f */
[----:B------:R-:W-:Y:S01]  /*28d0*/  IABS R79, R38 ;  /* 0x00000026004f7213 */ /* 0x000fe20000000000 */
[----:B------:R-:W-:-:S04]  /*28e0*/  IMAD.HI.U32 R36, R8, R77, RZ ;  /* 0x0000004d08247227 */ /* 0x000fc800078e00ff */
[----:B------:R-:W-:Y:S01]  /*28f0*/  @!P4 IMAD.MOV R57, RZ, RZ, -R57 ;  /* 0x000000ffff39c224 */ /* 0x000fe200078e0a39 */
[C---:B------:R-:W-:Y:S01]  /*2900*/  ISETP.GT.U32.AND P4, PT, R6.reuse, R63, PT ;  /* 0x0000003f0600720c */ /* 0x040fe20003f84070 */
[----:B------:R-:W-:Y:S02]  /*2910*/  IMAD.MOV R36, RZ, RZ, -R36 ;  /* 0x000000ffff247224 */ /* 0x000fe400078e0a24 */
[----:B------:R-:W-:Y:S02]  /*2920*/  @!P3 IMAD.IADD R61, R61, 0x1, -R6 ;  /* 0x000000013d3db824 */ /* 0x000fe400078e0a06 */
[----:B------:R-:W-:Y:S01]  /*2930*/  @!P6 IMAD.MOV R55, RZ, RZ, -R55 ;  /* 0x000000ffff37e224 */ /* 0x000fe200078e0a37 */
[----:B------:R-:W-:Y:S01]  /*2940*/  ISETP.GT.U32.AND P6, PT, R6, R59, PT ;  /* 0x0000003b0600720c */ /* 0x000fe20003fc4070 */
[----:B------:R-:W-:Y:S01]  /*2950*/  IMAD.HI.U32 R34, R8, R79, RZ ;  /* 0x0000004f08227227 */ /* 0x000fe200078e00ff */
[----:B------:R-:W-:-:S03]  /*2960*/  ISETP.GT.U32.AND P3, PT, R6, R61, PT ;  /* 0x0000003d0600720c */ /* 0x000fc60003f64070 */
[----:B------:R-:W-:Y:S02]  /*2970*/  IMAD R77, R6, R36, R77 ;  /* 0x00000024064d7224 */ /* 0x000fe400078e024d */
[----:B------:R-:W-:Y:S01]  /*2980*/  IMAD.MOV R36, RZ, RZ, -R34 ;  /* 0x000000ffff247224 */ /* 0x000fe200078e0a22 */
[----:B------:R-:W-:-:S03]  /*2990*/  ISETP.GE.AND P5, PT, R42, RZ, PT ;  /* 0x000000ff2a00720c */ /* 0x000fc60003fa6270 */
[----:B------:R-:W-:Y:S02]  /*29a0*/  IMAD R79, R6, R36, R79 ;  /* 0x00000024064f7224 */ /* 0x000fe400078e024f */
[--C-:B------:R-:W-:Y:S01]  /*29b0*/  @!P4 IMAD.IADD R63, R63, 0x1, -R6.reuse ;  /* 0x000000013f3fc824 */ /* 0x100fe200078e0a06 */
[----:B------:R-:W-:Y:S01]  /*29c0*/  LOP3.LUT R40, R10, 0x68, RZ, 0xfc, !PT ;  /* 0x000000680a287812 */ /* 0x000fe200078efcff */
[--C-:B------:R-:W-:Y:S01]  /*29d0*/  @!P6 IMAD.IADD R59, R59, 0x1, -R6.reuse ;  /* 0x000000013b3be824 */ /* 0x100fe200078e0a06 */
[C---:B------:R-:W-:Y:S02]  /*29e0*/  ISETP.GT.U32.AND P4, PT, R6.reuse, R79, PT ;  /* 0x0000004f0600720c */ /* 0x040fe40003f84070 */
[----:B------:R-:W-:Y:S01]  /*29f0*/  ISETP.GT.U32.AND P6, PT, R6, R77, PT ;  /* 0x0000004d0600720c */ /* 0x000fe20003fc4070 */
[----:B------:R-:W-:Y:S01]  /*2a00*/  @!P3 IMAD.IADD R61, R61, 0x1, -R6 ;  /* 0x000000013d3db824 */ /* 0x000fe200078e0a06 */
[----:B------:R-:W-:Y:S02]  /*2a10*/  IABS R81, R40 ;  /* 0x0000002800517213 */ /* 0x000fe40000000000 */
[----:B------:R-:W-:Y:S01]  /*2a20*/  ISETP.GE.AND P3, PT, R44, RZ, PT ;  /* 0x000000ff2c00720c */ /* 0x000fe20003f66270 */
[----:B------:R-:W-:Y:S01]  /*2a30*/  @!P5 IMAD.MOV R59, RZ, RZ, -R59 ;  /* 0x000000ffff3bd224 */ /* 0x000fe200078e0a3b */
[----:B------:R-:W-:Y:S01]  /*2a40*/  ISETP.GT.U32.AND P5, PT, R6, R63, PT ;  /* 0x0000003f0600720c */ /* 0x000fe20003fa4070 */
[----:B------:R-:W-:Y:S01]  /*2a50*/  IMAD.HI.U32 R34, R8, R81, RZ ;  /* 0x0000005108227227 */ /* 0x000fe200078e00ff */
[----:B------:R-:W-:-:S02]  /*2a60*/  LOP3.LUT R50, R10, 0x70, RZ, 0xfc, !PT ;  /* 0x000000700a327812 */ /* 0x000fc400078efcff */
[----:B------:R-:W-:Y:S01]  /*2a70*/  LOP3.LUT R42, R10, 0x6c, RZ, 0xfc, !PT ;  /* 0x0000006c0a2a7812 */ /* 0x000fe200078efcff */
[----:B------:R-:W-:Y:S01]  /*2a80*/  @!P4 IMAD.IADD R79, R79, 0x1, -R6 ;  /* 0x000000014f4fc824 */ /* 0x000fe200078e0a06 */
[----:B------:R-:W-:Y:S01]  /*2a90*/  IABS R85, R50 ;  /* 0x0000003200557213 */ /* 0x000fe20000000000 */
[----:B------:R-:W-:Y:S01]  /*2aa0*/  IMAD.MOV R34, RZ, RZ, -R34 ;  /* 0x000000ffff227224 */ /* 0x000fe200078e0a22 */
[----:B------:R-:W-:Y:S01]  /*2ab0*/  IABS R83, R42 ;  /* 0x0000002a00537213 */ /* 0x000fe20000000000 */
[----:B------:R-:W-:Y:S01]  /*2ac0*/  @!P6 IMAD.IADD R77, R77, 0x1, -R6 ;  /* 0x000000014d4de824 */ /* 0x000fe200078e0a06 */
[C---:B------:R-:W-:Y:S01]  /*2ad0*/  ISETP.GT.U32.AND P4, PT, R6.reuse, R79, PT ;  /* 0x0000004f0600720c */ /* 0x040fe20003f84070 */
[----:B------:R-:W-:Y:S02]  /*2ae0*/  @!P3 IMAD.MOV R61, RZ, RZ, -R61 ;  /* 0x000000ffff3db224 */ /* 0x000fe400078e0a3d */
[C---:B------:R-:W-:Y:S01]  /*2af0*/  IMAD R81, R6.reuse, R34, R81 ;  /* 0x0000002206517224 */ /* 0x040fe200078e0251 */
[----:B------:R-:W-:Y:S01]  /*2b00*/  ISETP.GT.U32.AND P3, PT, R6, R77, PT ;  /* 0x0000004d0600720c */ /* 0x000fe20003f64070 */
[----:B------:R-:W-:-:S04]  /*2b10*/  IMAD.HI.U32 R34, R8, R85, RZ ;  /* 0x0000005508227227 */ /* 0x000fc800078e00ff */
[----:B------:R-:W-:-:S04]  /*2b20*/  IMAD.HI.U32 R36, R8, R83, RZ ;  /* 0x0000005308247227 */ /* 0x000fc800078e00ff */
[----:B------:R-:W-:Y:S01]  /*2b30*/  @!P5 IMAD.IADD R63, R63, 0x1, -R6 ;  /* 0x000000013f3fd824 */ /* 0x000fe200078e0a06 */
[C---:B------:R-:W-:Y:S01]  /*2b40*/  ISETP.GT.U32.AND P5, PT, R6.reuse, R81, PT ;  /* 0x000000510600720c */ /* 0x040fe20003fa4070 */
[----:B------:R-:W-:Y:S02]  /*2b50*/  IMAD.MOV R34, RZ, RZ, -R34 ;  /* 0x000000ffff227224 */ /* 0x000fe400078e0a22 */
[----:B------:R-:W-:Y:S02]  /*2b60*/  IMAD.MOV R36, RZ, RZ, -R36 ;  /* 0x000000ffff247224 */ /* 0x000fe400078e0a24 */
[C---:B------:R-:W-:Y:S02]  /*2b70*/  IMAD R85, R6.reuse, R34, R85 ;  /* 0x0000002206557224 */ /* 0x040fe400078e0255 */
[C---:B------:R-:W-:Y:S02]  /*2b80*/  IMAD R83, R6.reuse, R36, R83 ;  /* 0x0000002406537224 */ /* 0x040fe400078e0253 */
[--C-:B------:R-:W-:Y:S01]  /*2b90*/  @!P4 IMAD.IADD R79, R79, 0x1, -R6.reuse ;  /* 0x000000014f4fc824 */ /* 0x100fe200078e0a06 */
[----:B------:R-:W-:Y:S01]  /*2ba0*/  ISETP.GT.U32.AND P4, PT, R6, R85, PT ;  /* 0x000000550600720c */ /* 0x000fe20003f84070 */
[----:B------:R-:W-:Y:S01]  /*2bb0*/  @!P3 IMAD.IADD R77, R77, 0x1, -R6 ;  /* 0x000000014d4db824 */ /* 0x000fe200078e0a06 */
[----:B------:R-:W-:-:S02]  /*2bc0*/  LOP3.LUT R44, R10, 0x74, RZ, 0xfc, !PT ;  /* 0x000000740a2c7812 */ /* 0x000fc400078efcff */
[----:B------:R-:W-:Y:S01]  /*2bd0*/  ISETP.GT.U32.AND P3, PT, R6, R83, PT ;  /* 0x000000530600720c */ /* 0x000fe20003f64070 */
[----:B------:R-:W-:Y:S01]  /*2be0*/  @!P5 IMAD.IADD R81, R81, 0x1, -R6 ;  /* 0x000000015151d824 */ /* 0x000fe200078e0a06 */
[----:B------:R-:W-:Y:S02]  /*2bf0*/  ISETP.GE.AND P6, PT, R46, RZ, PT ;  /* 0x000000ff2e00720c */ /* 0x000fe40003fc6270 */
[----:B------:R-:W-:Y:S02]  /*2c00*/  IABS R87, R44 ;  /* 0x0000002c00577213 */ /* 0x000fe40000000000 */
[----:B------:R-:W-:Y:S02]  /*2c10*/  ISETP.GE.AND P5, PT, R48, RZ, PT ;  /* 0x000000ff3000720c */ /* 0x000fe40003fa6270 */
[C---:B------:R-:W-:Y:S02]  /*2c20*/  LOP3.LUT R46, R10.reuse, 0x78, RZ, 0xfc, !PT ;  /* 0x000000780a2e7812 */ /* 0x040fe400078efcff */
[----:B------:R-:W-:Y:S01]  /*2c30*/  LOP3.LUT R36, R10, 0x7c, RZ, 0xfc, !PT ;  /* 0x0000007c0a247812 */ /* 0x000fe200078efcff */
[----:B------:R-:W-:Y:S01]  /*2c40*/  IMAD.HI.U32 R10, R8, R87, RZ ;  /* 0x00000057080a7227 */ /* 0x000fe200078e00ff */
[----:B------:R-:W-:-:S03]  /*2c50*/  IABS R89, R46 ;  /* 0x0000002e00597213 */ /* 0x000fc60000000000 */
[----:B------:R-:W-:Y:S01]  /*2c60*/  @!P4 IMAD.IADD R85, R85, 0x1, -R6 ;  /* 0x000000015555c824 */ /* 0x000fe200078e0a06 */
[----:B------:R-:W-:Y:S01]  /*2c70*/  ISETP.GT.U32.AND P4, PT, R6, R81, PT ;  /* 0x000000510600720c */ /* 0x000fe20003f84070 */
[----:B------:R-:W-:Y:S01]  /*2c80*/  IMAD.MOV R34, RZ, RZ, -R10 ;  /* 0x000000ffff227224 */ /* 0x000fe200078e0a0a */
[----:B------:R-:W-:Y:S01]  /*2c90*/  IABS R91, R36 ;  /* 0x00000024005b7213 */ /* 0x000fe20000000000 */
[----:B------:R-:W-:Y:S01]  /*2ca0*/  @!P3 IMAD.IADD R83, R83, 0x1, -R6 ;  /* 0x000000015353b824 */ /* 0x000fe200078e0a06 */
[----:B------:R-:W-:Y:S01]  /*2cb0*/  ISETP.GE.AND P3, PT, R38, RZ, PT ;  /* 0x000000ff2600720c */ /* 0x000fe20003f66270 */
[----:B------:R-:W-:-:S04]  /*2cc0*/  IMAD.HI.U32 R10, R8, R89, RZ ;  /* 0x00000059080a7227 */ /* 0x000fc800078e00ff */
[----:B------:R-:W-:Y:S01]  /*2cd0*/  @!P5 IMAD.MOV R77, RZ, RZ, -R77 ;  /* 0x000000ffff4dd224 */ /* 0x000fe200078e0a4d */
[----:B------:R-:W-:Y:S01]  /*2ce0*/  ISETP.GT.U32.AND P5, PT, R6, R83, PT ;  /* 0x000000530600720c */ /* 0x000fe20003fa4070 */
[----:B------:R-:W-:Y:S02]  /*2cf0*/  IMAD.MOV R10, RZ, RZ, -R10 ;  /* 0x000000ffff0a7224 */ /* 0x000fe400078e0a0a */
[----:B------:R-:W-:-:S04]  /*2d00*/  IMAD.HI.U32 R8, R8, R91, RZ ;  /* 0x0000005b08087227 */ /* 0x000fc800078e00ff */
[----:B------:R-:W-:Y:S01]  /*2d10*/  @!P6 IMAD.MOV R63, RZ, RZ, -R63 ;  /* 0x000000ffff3fe224 */ /* 0x000fe200078e0a3f */
[C---:B------:R-:W-:Y:S01]  /*2d20*/  ISETP.GT.U32.AND P6, PT, R6.reuse, R85, PT ;  /* 0x000000550600720c */ /* 0x040fe20003fc4070 */
[C---:B------:R-:W-:Y:S02]  /*2d30*/  IMAD R89, R6.reuse, R10, R89 ;  /* 0x0000000a06597224 */ /* 0x040fe400078e0259 */
[C---:B------:R-:W-:Y:S02]  /*2d40*/  IMAD R87, R6.reuse, R34, R87 ;  /* 0x0000002206577224 */ /* 0x040fe400078e0257 */
[----:B------:R-:W-:Y:S02]  /*2d50*/  IMAD.MOV R8, RZ, RZ, -R8 ;  /* 0x000000ffff087224 */ /* 0x000fe400078e0a08 */
[----:B------:R-:W-:Y:S01]  /*2d60*/  @!P4 IMAD.IADD R81, R81, 0x1, -R6 ;  /* 0x000000015151c824 */ /* 0x000fe200078e0a06 */
[C---:B------:R-:W-:Y:S01]  /*2d70*/  ISETP.GT.U32.AND P4, PT, R6.reuse, R89, PT ;  /* 0x000000590600720c */ /* 0x040fe20003f84070 */
[----:B------:R-:W-:Y:S01]  /*2d80*/  @!P3 IMAD.MOV R79, RZ, RZ, -R79 ;  /* 0x000000ffff4fb224 */ /* 0x000fe200078e0a4f */
[C---:B------:R-:W-:Y:S01]  /*2d90*/  ISETP.GT.U32.AND P3, PT, R6.reuse, R87, PT ;  /* 0x000000570600720c */ /* 0x040fe20003f64070 */
[----:B------:R-:W-:-:S02]  /*2da0*/  IMAD R91, R6, R8, R91 ;  /* 0x00000008065b7224 */ /* 0x000fc400078e025b */
[----:B------:R-:W-:-:S03]  /*2db0*/  @!P5 IMAD.IADD R83, R83, 0x1, -R6 ;  /* 0x000000015353d824 */ /* 0x000fc600078e0a06 */
[----:B------:R-:W-:Y:S01]  /*2dc0*/  ISETP.GT.U32.AND P5, PT, R6, R91, PT ;  /* 0x0000005b0600720c */ /* 0x000fe20003fa4070 */
[----:B------:R-:W-:Y:S01]  /*2dd0*/  @!P6 IMAD.IADD R85, R85, 0x1, -R6 ;  /* 0x000000015555e824 */ /* 0x000fe200078e0a06 */
[----:B------:R-:W-:-:S03]  /*2de0*/  ISETP.GE.AND P6, PT, R40, RZ, PT ;  /* 0x000000ff2800720c */ /* 0x000fc60003fc6270 */
[--C-:B------:R-:W-:Y:S01]  /*2df0*/  @!P4 IMAD.IADD R89, R89, 0x1, -R6.reuse ;  /* 0x000000015959c824 */ /* 0x100fe200078e0a06 */
[----:B------:R-:W-:Y:S01]  /*2e00*/  ISETP.GE.AND P4, PT, R50, RZ, PT ;  /* 0x000000ff3200720c */ /* 0x000fe20003f86270 */
[----:B------:R-:W-:Y:S01]  /*2e10*/  @!P3 IMAD.IADD R87, R87, 0x1, -R6 ;  /* 0x000000015757b824 */ /* 0x000fe200078e0a06 */
[----:B------:R-:W-:-:S05]  /*2e20*/  ISETP.GE.AND P3, PT, R42, RZ, PT ;  /* 0x000000ff2a00720c */ /* 0x000fca0003f66270 */
[----:B------:R-:W-:Y:S01]  /*2e30*/  @!P5 IMAD.IADD R91, R91, 0x1, -R6 ;  /* 0x000000015b5bd824 */ /* 0x000fe200078e0a06 */
[C---:B------:R-:W-:Y:S01]  /*2e40*/  ISETP.GT.U32.AND P5, PT, R6.reuse, R87, PT ;  /* 0x000000570600720c */ /* 0x040fe20003fa4070 */
[----:B------:R-:W-:Y:S01]  /*2e50*/  @!P6 IMAD.MOV R81, RZ, RZ, -R81 ;  /* 0x000000ffff51e224 */ /* 0x000fe200078e0a51 */
[----:B------:R-:W-:-:S03]  /*2e60*/  ISETP.GT.U32.AND P6, PT, R6, R89, PT ;  /* 0x000000590600720c */ /* 0x000fc60003fc4070 */
[----:B------:R-:W-:Y:S01]  /*2e70*/  @!P4 IMAD.MOV R85, RZ, RZ, -R85 ;  /* 0x000000ffff55c224 */ /* 0x000fe200078e0a55 */
[----:B------:R-:W-:Y:S01]  /*2e80*/  ISETP.GE.AND P4, PT, R44, RZ, PT ;  /* 0x000000ff2c00720c */ /* 0x000fe20003f86270 */
[----:B------:R-:W-:Y:S01]  /*2e90*/  @!P3 IMAD.MOV R83, RZ, RZ, -R83 ;  /* 0x000000ffff53b224 */ /* 0x000fe200078e0a53 */
[----:B------:R-:W-:-:S05]  /*2ea0*/  ISETP.GT.U32.AND P3, PT, R6, R91, PT ;  /* 0x0000005b0600720c */ /* 0x000fca0003f64070 */
[--C-:B------:R-:W-:Y:S01]  /*2eb0*/  @!P5 IMAD.IADD R87, R87, 0x1, -R6.reuse ;  /* 0x000000015757d824 */ /* 0x100fe200078e0a06 */
[----:B------:R-:W-:Y:S01]  /*2ec0*/  ISETP.GE.AND P5, PT, R46, RZ, PT ;  /* 0x000000ff2e00720c */ /* 0x000fe20003fa6270 */
[--C-:B------:R-:W-:Y:S01]  /*2ed0*/  @!P6 IMAD.IADD R89, R89, 0x1, -R6.reuse ;  /* 0x000000015959e824 */ /* 0x100fe200078e0a06 */
[----:B------:R-:W-:Y:S02]  /*2ee0*/  ISETP.GE.AND P6, PT, R36, RZ, PT ;  /* 0x000000ff2400720c */ /* 0x000fe40003fc6270 */
[C---:B------:R-:W-:Y:S01]  /*2ef0*/  LOP3.LUT R189, R68.reuse, 0x2e, RZ, 0xfc, !PT ;  /* 0x0000002e44bd7812 */ /* 0x040fe200078efcff */
[----:B------:R-:W-:Y:S01]  /*2f00*/  @!P4 IMAD.MOV R87, RZ, RZ, -R87 ;  /* 0x000000ffff57c224 */ /* 0x000fe200078e0a57 */
[----:B------:R-:W-:Y:S02]  /*2f10*/  LOP3.LUT R191, R68, 0x36, RZ, 0xfc, !PT ;  /* 0x0000003644bf7812 */ /* 0x000fe400078efcff */
[----:B------:R-:W-:Y:S01]  /*2f20*/  ISETP.LT.AND P4, PT, R189, R64, P0 ;  /* 0x00000040bd00720c */ /* 0x000fe20000781270 */
[----:B------:R-:W-:Y:S01]  /*2f30*/  @!P3 IMAD.IADD R91, R91, 0x1, -R6 ;  /* 0x000000015b5bb824 */ /* 0x000fe200078e0a06 */
[----:B------:R-:W-:-:S03]  /*2f40*/  LOP3.LUT R138, R0, 0x3f, RZ, 0xc0, !PT ;  /* 0x0000003f008a7812 */ /* 0x000fc600078ec0ff */
[----:B------:R-:W-:Y:S01]  /*2f50*/  @!P5 IMAD.MOV R89, RZ, RZ, -R89 ;  /* 0x000000ffff59d224 */ /* 0x000fe200078e0a59 */
[-C--:B------:R-:W-:Y:S02]  /*2f60*/  ISETP.LT.AND P5, PT, R191, R64.reuse, P0 ;  /* 0x00000040bf00720c */ /* 0x080fe400007a1270 */
[----:B------:R-:W-:Y:S02]  /*2f70*/  LOP3.LUT R193, R68, 0x3e, RZ, 0xfc, !PT ;  /* 0x0000003e44c17812 */ /* 0x000fe400078efcff */
[----:B------:R-:W-:Y:S01]  /*2f80*/  PRMT R213, RZ, 0x7610, R213 ;  /* 0x00007610ffd57816 */ /* 0x000fe200000000d5 */
[----:B------:R-:W-:Y:S01]  /*2f90*/  @!P6 IMAD.MOV R91, RZ, RZ, -R91 ;  /* 0x000000ffff5be224 */ /* 0x000fe200078e0a5b */
[----:B------:R-:W-:Y:S01]  /*2fa0*/  ISETP.NE.AND P3, PT, R33, RZ, PT ;  /* 0x000000ff2100720c */ /* 0x000fe20003f65270 */
[----:B------:R-:W-:Y:S01]  /*2fb0*/  IMAD R6, R138, R137, RZ ;  /* 0x000000898a067224 */ /* 0x000fe200078e02ff */
[----:B------:R-:W-:Y:S02]  /*2fc0*/  LOP3.LUT R33, RZ, R33, RZ, 0x33, !PT ;  /* 0x00000021ff217212 */ /* 0x000fe400078e33ff */
[----:B------:R-:W-:Y:S01]  /*2fd0*/  ISETP.LT.AND P6, PT, R193, R64, P0 ;  /* 0x00000040c100720c */ /* 0x000fe200007c1270 */
[----:B------:R-:W4:Y:S01]  /*2fe0*/  @P4 LDG.E.U16 R213, desc[UR18][R24.64] ;  /* 0x0000001218d54981 */ /* 0x000f22000c1e1500 */
[----:B------:R-:W-:-:S02]  /*2ff0*/  PRMT R212, RZ, 0x7610, R212 ;  /* 0x00007610ffd47816 */ /* 0x000fc400000000d4 */
[----:B------:R-:W-:Y:S02]  /*3000*/  SEL R12, R33, R12, !P3 ;  /* 0x0000000c210c7207 */ /* 0x000fe40005800000 */
[----:B------:R-:W-:Y:S02]  /*3010*/  LEA R60, P4, R6, UR14, 0x1 ;  /* 0x0000000e063c7c11 */ /* 0x000fe4000f8808ff */
[C---:B------:R-:W-:Y:S01]  /*3020*/  LOP3.LUT R195, R68.reuse, 0x2, RZ, 0xfc, !PT ;  /* 0x0000000244c37812 */ /* 0x040fe200078efcff */
[----:B------:R2:W3:Y:S01]  /*3030*/  @P5 LDG.E.U16 R212, desc[UR18][R22.64] ;  /* 0x0000001216d45981 */ /* 0x0004e2000c1e1500 */
[----:B------:R-:W-:Y:S02]  /*3040*/  LOP3.LUT R197, R68, 0x4, RZ, 0xfc, !PT ;  /* 0x0000000444c57812 */ /* 0x000fe400078efcff */
[----:B------:R-:W-:Y:S02]  /*3050*/  PRMT R211, RZ, 0x7610, R211 ;  /* 0x00007610ffd37816 */ /* 0x000fe400000000d3 */
[----:B------:R-:W-:-:S02]  /*3060*/  LEA.HI.X.SX32 R6, R6, UR15, 0x1, P4 ;  /* 0x0000000f06067c11 */ /* 0x000fc4000a0f0eff */
[----:B------:R-:W-:Y:S02]  /*3070*/  SEL R14, R33, R14, !P3 ;  /* 0x0000000e210e7207 */ /* 0x000fe40005800000 */
[-C--:B------:R-:W-:Y:S01]  /*3080*/  ISETP.LT.AND P5, PT, R195, R64.reuse, P0 ;  /* 0x00000040c300720c */ /* 0x080fe200007a1270 */
[----:B--2---:R-:W-:Y:S01]  /*3090*/  IMAD R23, R12, UR4, RZ ;  /* 0x000000040c177c24 */ /* 0x004fe2000f8e02ff */
[----:B------:R-:W-:Y:S01]  /*30a0*/  ISETP.LT.AND P4, PT, R197, R64, P0 ;  /* 0x00000040c500720c */ /* 0x000fe20000781270 */
[----:B------:R0:W2:Y:S01]  /*30b0*/  @P6 LDG.E.U16 R211, desc[UR18][R26.64] ;  /* 0x000000121ad36981 */ /* 0x0000a2000c1e1500 */
[C---:B------:R-:W-:Y:S01]  /*30c0*/  SEL R16, R33.reuse, R16, !P3 ;  /* 0x0000001021107207 */ /* 0x040fe20005800000 */
[----:B------:R-:W-:Y:S01]  /*30d0*/  IMAD R25, R14, UR4, RZ ;  /* 0x000000040e197c24 */ /* 0x000fe2000f8e02ff */
[C---:B------:R-:W-:Y:S02]  /*30e0*/  SEL R18, R33.reuse, R18, !P3 ;  /* 0x0000001221127207 */ /* 0x040fe40005800000 */
[----:B------:R-:W-:-:S02]  /*30f0*/  SEL R28, R33, R28, !P3 ;  /* 0x0000001c211c7207 */ /* 0x000fc40005800000 */
[----:B------:R-:W-:Y:S02]  /*3100*/  LEA R76, P6, R23, R60, 0x1 ;  /* 0x0000003c174c7211 */ /* 0x000fe400078c08ff */
[----:B------:R-:W-:Y:S02]  /*3110*/  PRMT R150, RZ, 0x7610, R150 ;  /* 0x00007610ff967816 */ /* 0x000fe40000000096 */
[----:B------:R-:W-:Y:S01]  /*3120*/  PRMT R218, RZ, 0x7610, R218 ;  /* 0x00007610ffda7816 */ /* 0x000fe200000000da */
[----:B0-----:R-:W-:Y:S01]  /*3130*/  IMAD R27, R16, UR4, RZ ;  /* 0x00000004101b7c24 */ /* 0x001fe2000f8e02ff */
[C---:B------:R-:W-:Y:S01]  /*3140*/  SEL R8, R33.reuse, R29, !P3 ;  /* 0x0000001d21087207 */ /* 0x040fe20005800000 */
[----:B------:R-:W-:Y:S01]  /*3150*/  IMAD R29, R18, UR4, RZ ;  /* 0x00000004121d7c24 */ /* 0x000fe2000f8e02ff */
[C---:B------:R-:W-:Y:S01]  /*3160*/  SEL R125, R33.reuse, R77, !P3 ;  /* 0x0000004d217d7207 */ /* 0x040fe20005800000 */
[----:B------:R-:W2:Y:S01]  /*3170*/  @P5 LDG.E.U16 R150, desc[UR18][R70.64] ;  /* 0x0000001246965981 */ /* 0x000ea2000c1e1500 */
[----:B------:R-:W-:-:S02]  /*3180*/  SEL R30, R33, R30, !P3 ;  /* 0x0000001e211e7207 */ /* 0x000fc40005800000 */
[----:B------:R-:W-:Y:S01]  /*3190*/  SEL R10, R33, R31, !P3 ;  /* 0x0000001f210a7207 */ /* 0x000fe20005800000 */
[----:B------:R-:W-:Y:S01]  /*31a0*/  IMAD R31, R28, UR4, RZ ;  /* 0x000000041c1f7c24 */ /* 0x000fe2000f8e02ff */
[----:B------:R-:W-:Y:S01]  /*31b0*/  LEA.HI.X.SX32 R77, R23, R6, 0x1, P6 ;  /* 0x00000006174d7211 */ /* 0x000fe200030f0eff */
[----:B------:R-:W2:Y:S01]  /*31c0*/  @P4 LDG.E.U16 R218, desc[UR18][R72.64] ;  /* 0x0000001248da4981 */ /* 0x000ea2000c1e1500 */
[----:B------:R-:W-:Y:S02]  /*31d0*/  LEA R78, P6, R25, R60, 0x1 ;  /* 0x0000003c194e7211 */ /* 0x000fe400078c08ff */
[C---:B------:R-:W-:Y:S01]  /*31e0*/  SEL R34, R33.reuse, R35, !P3 ;  /* 0x0000002321227207 */ /* 0x040fe20005800000 */
[----:B------:R-:W-:Y:S01]  /*31f0*/  IMAD R35, R8, UR4, RZ ;  /* 0x0000000408237c24 */ /* 0x000fe2000f8e02ff */
[C---:B------:R-:W-:Y:S01]  /*3200*/  SEL R36, R33.reuse, R37, !P3 ;  /* 0x0000002521247207 */ /* 0x040fe20005800000 */
[----:B------:R-:W-:Y:S01]  /*3210*/  IMAD R37, R30, UR4, RZ ;  /* 0x000000041e257c24 */ /* 0x000fe2000f8e02ff */
[----:B------:R-:W-:-:S02]  /*3220*/  SEL R127, R33, R79, !P3 ;  /* 0x0000004f217f7207 */ /* 0x000fc40005800000 */
[C---:B------:R-:W-:Y:S02]  /*3230*/  SEL R32, R33.reuse, R32, !P3 ;  /* 0x0000002021207207 */ /* 0x040fe40005800000 */
[----:B------:R-:W-:Y:S01]  /*3240*/  SEL R38, R33, R39, !P3 ;  /* 0x0000002721267207 */ /* 0x000fe20005800000 */
[----:B------:R-:W-:Y:S01]  /*3250*/  IMAD R39, R10, UR4, RZ ;  /* 0x000000040a277c24 */ /* 0x000fe2000f8e02ff */
[-C--:B------:R-:W-:Y:S02]  /*3260*/  LEA R80, P5, R27, R60.reuse, 0x1 ;  /* 0x0000003c1b507211 */ /* 0x080fe400078a08ff */
[----:B------:R-:W-:Y:S02]  /*3270*/  LEA R82, P4, R29, R60, 0x1 ;  /* 0x0000003c1d527211 */ /* 0x000fe400078808ff */
[----:B------:R-:W-:Y:S02]  /*3280*/  LEA.HI.X.SX32 R79, R25, R6, 0x1, P6 ;  /* 0x00000006194f7211 */ /* 0x000fe400030f0eff */
[----:B------:R-:W-:-:S02]  /*3290*/  LEA R84, P6, R31, R60, 0x1 ;  /* 0x0000003c1f547211 */ /* 0x000fc400078c08ff */
[C---:B------:R-:W-:Y:S02]  /*32a0*/  SEL R129, R33.reuse, R81, !P3 ;  /* 0x0000005121817207 */ /* 0x040fe40005800000 */
[C---:B------:R-:W-:Y:S02]  /*32b0*/  SEL R131, R33.reuse, R83, !P3 ;  /* 0x0000005321837207 */ /* 0x040fe40005800000 */
[C---:B------:R-:W-:Y:S01]  /*32c0*/  SEL R40, R33.reuse, R41, !P3 ;  /* 0x0000002921287207 */ /* 0x040fe20005800000 */
[----:B------:R-:W-:Y:S01]  /*32d0*/  IMAD R41, R32, UR4, RZ ;  /* 0x0000000420297c24 */ /* 0x000fe2000f8e02ff */
[C---:B------:R-:W-:Y:S01]  /*32e0*/  SEL R42, R33.reuse, R43, !P3 ;  /* 0x0000002b212a7207 */ /* 0x040fe20005800000 */
[----:B------:R-:W-:Y:S01]  /*32f0*/  IMAD R43, R34, UR4, RZ ;  /* 0x00000004222b7c24 */ /* 0x000fe2000f8e02ff */
[----:B------:R-:W-:Y:S02]  /*3300*/  SEL R133, R33, R85, !P3 ;  /* 0x0000005521857207 */ /* 0x000fe40005800000 */
[----:B------:R-:W-:-:S02]  /*3310*/  LEA.HI.X.SX32 R81, R27, R6, 0x1, P5 ;  /* 0x000000061b517211 */ /* 0x000fc400028f0eff */
[----:B------:R-:W-:Y:S02]  /*3320*/  LEA.HI.X.SX32 R83, R29, R6, 0x1, P4 ;  /* 0x000000061d537211 */ /* 0x000fe400020f0eff */
        /* <DEDUP_REMOVED lines=8> */
[C---:B------:R-:W-:Y:S02]  /*33b0*/  SEL R50, R33.reuse, R51, !P3 ;  /* 0x0000003321327207 */ /* 0x040fe40005800000 */
[C---:B------:R-:W-:Y:S02]  /*33c0*/  SEL R52, R33.reuse, R53, !P3 ;  /* 0x0000003521347207 */ /* 0x040fe40005800000 */
[C---:B------:R-:W-:Y:S02]  /*33d0*/  SEL R54, R33.reuse, R55, !P3 ;  /* 0x0000003721367207 */ /* 0x040fe40005800000 */
[----:B------:R-:W-:-:S02]  /*33e0*/  SEL R117, R33, R57, !P3 ;  /* 0x0000003921757207 */ /* 0x000fc40005800000 */
[C---:B------:R-:W-:Y:S02]  /*33f0*/  SEL R119, R33.reuse, R59, !P3 ;  /* 0x0000003b21777207 */ /* 0x040fe40005800000 */
[C---:B------:R-:W-:Y:S02]  /*3400*/  SEL R121, R33.reuse, R61, !P3 ;  /* 0x0000003d21797207 */ /* 0x040fe40005800000 */
[C---:B------:R-:W-:Y:S02]  /*3410*/  SEL R123, R33.reuse, R63, !P3 ;  /* 0x0000003f217b7207 */ /* 0x040fe40005800000 */
[C---:B------:R-:W-:Y:S02]  /*3420*/  SEL R237, R33.reuse, R87, !P3 ;  /* 0x0000005721ed7207 */ /* 0x040fe40005800000 */
[C---:B------:R-:W-:Y:S01]  /*3430*/  SEL R135, R33.reuse, R89, !P3 ;  /* 0x0000005921877207 */ /* 0x040fe20005800000 */
[----:B------:R-:W-:Y:S01]  /*3440*/  IMAD R47, R38, UR4, RZ ;  /* 0x00000004262f7c24 */ /* 0x000fe2000f8e02ff */
[----:B------:R-:W-:Y:S01]  /*3450*/  SEL R33, R33, R91, !P3 ;  /* 0x0000005b21217207 */ /* 0x000fe20005800000 */
[----:B------:R-:W-:Y:S01]  /*3460*/  IMAD R49, R40, UR4, RZ ;  /* 0x0000000428317c24 */ /* 0x000fe2000f8e02ff */
[----:B------:R-:W-:-:S02]  /*3470*/  LEA.HI.X.SX32 R87, R35, R6, 0x1, P5 ;  /* 0x0000000623577211 */ /* 0x000fc400028f0eff */
[----:B------:R-:W-:Y:S01]  /*3480*/  LEA.HI.X.SX32 R89, R37, R6, 0x1, P4 ;  /* 0x0000000625597211 */ /* 0x000fe200020f0eff */
[----:B------:R-:W-:Y:S01]  /*3490*/  IMAD R51, R42, UR4, RZ ;  /* 0x000000042a337c24 */ /* 0x000fe2000f8e02ff */
[-C--:B------:R-:W-:Y:S02]  /*34a0*/  LEA R92, P5, R41, R60.reuse, 0x1 ;  /* 0x0000003c295c7211 */ /* 0x080fe400078a08ff */
[----:B------:R-:W-:Y:S02]  /*34b0*/  LEA R94, P4, R43, R60, 0x1 ;  /* 0x0000003c2b5e7211 */ /* 0x000fe400078808ff */
[----:B------:R-:W-:Y:S02]  /*34c0*/  LEA.HI.X.SX32 R91, R39, R6, 0x1, P6 ;  /* 0x00000006275b7211 */ /* 0x000fe400030f0eff */
[----:B------:R-:W-:Y:S01]  /*34d0*/  LEA R96, P6, R45, R60, 0x1 ;  /* 0x0000003c2d607211 */ /* 0x000fe200078c08ff */
[----:B------:R-:W-:Y:S01]  /*34e0*/  IMAD R53, R44, UR4, RZ ;  /* 0x000000042c357c24 */ /* 0x000fe2000f8e02ff */
[-C--:B------:R-:W-:Y:S01]  /*34f0*/  LEA.HI.X.SX32 R93, R41, R6.reuse, 0x1, P5 ;  /* 0x00000006295d7211 */ /* 0x080fe200028f0eff */
[----:B------:R-:W-:Y:S01]  /*3500*/  IMAD R55, R46, UR4, RZ ;  /* 0x000000042e377c24 */ /* 0x000fe2000f8e02ff */
[----:B------:R-:W-:Y:S01]  /*3510*/  LEA.HI.X.SX32 R95, R43, R6, 0x1, P4 ;  /* 0x000000062b5f7211 */ /* 0x000fe200020f0eff */
[----:B------:R-:W-:Y:S01]  /*3520*/  IMAD R57, R48, UR4, RZ ;  /* 0x0000000430397c24 */ /* 0x000fe2000f8e02ff */
[----:B------:R-:W-:-:S02]  /*3530*/  LEA R98, P5, R47, R60, 0x1 ;  /* 0x0000003c2f627211 */ /* 0x000fc400078a08ff */
        /* <DEDUP_REMOVED lines=11> */
[----:B------:R-:W-:Y:S02]  /*35f0*/  ISETP.LT.AND P3, PT, R68, R64, P0 ;  /* 0x000000404400720c */ /* 0x000fe40000761270 */
        /* <DEDUP_REMOVED lines=9> */
[----:B------:R-:W-:Y:S02]  /*3690*/  LEA R114, P6, R63, R60, 0x1 ;  /* 0x0000003c3f727211 */ /* 0x000fe400078c08ff */
[----:B------:R-:W-:Y:S01]  /*36a0*/  PRMT R225, RZ, 0x7610, R225 ;  /* 0x00007610ffe17816 */ /* 0x000fe200000000e1 */
[----:B------:R-:W-:Y:S01]  /*36b0*/  IMAD R123, R123, UR4, RZ ;  /* 0x000000047b7b7c24 */ /* 0x000fe2000f8e02ff */
[-C--:B------:R-:W-:Y:S01]  /*36c0*/  LEA.HI.X.SX32 R111, R59, R6.reuse, 0x1, P5 ;  /* 0x000000063b6f7211 */ /* 0x080fe200028f0eff */
[----:B------:R-:W-:Y:S01]  /*36d0*/  IMAD R125, R125, UR4, RZ ;  /* 0x000000047d7d7c24 */ /* 0x000fe2000f8e02ff */
[----:B------:R-:W-:Y:S01]  /*36e0*/  LEA.HI.X.SX32 R113, R61, R6, 0x1, P4 ;  /* 0x000000063d717211 */ /* 0x000fe200020f0eff */
[----:B------:R-:W-:Y:S01]  /*36f0*/  IMAD R127, R127, UR4, RZ ;  /* 0x000000047f7f7c24 */ /* 0x000fe2000f8e02ff */
[-C--:B------:R-:W-:Y:S01]  /*3700*/  LEA R116, P5, R117, R60.reuse, 0x1 ;  /* 0x0000003c75747211 */ /* 0x080fe200078a08ff */
[----:B------:R-:W2:Y:S01]  /*3710*/  @P3 LDG.E.U16 R225, desc[UR18][R66.64] ;  /* 0x0000001242e13981 */ /* 0x000ea2000c1e1500 */
[----:B------:R-:W-:-:S02]  /*3720*/  LEA R118, P4, R119, R60, 0x1 ;  /* 0x0000003c77767211 */ /* 0x000fc400078808ff */
[----:B------:R-:W-:Y:S02]  /*3730*/  LEA.HI.X.SX32 R115, R63, R6, 0x1, P6 ;  /* 0x000000063f737211 */ /* 0x000fe400030f0eff */
[----:B------:R-:W-:Y:S02]  /*3740*/  LOP3.LUT R199, R68, 0x6, RZ, 0xfc, !PT ;  /* 0x0000000644c77812 */ /* 0x000fe400078efcff */
[----:B------:R-:W-:Y:S01]  /*3750*/  LEA R120, P6, R121, R60, 0x1 ;  /* 0x0000003c79787211 */ /* 0x000fe200078c08ff */
[----:B------:R-:W-:Y:S01]  /*3760*/  IMAD R129, R129, UR4, RZ ;  /* 0x0000000481817c24 */ /* 0x000fe2000f8e02ff */
[-C--:B------:R-:W-:Y:S01]  /*3770*/  LEA.HI.X.SX32 R117, R117, R6.reuse, 0x1, P5 ;  /* 0x0000000675757211 */ /* 0x080fe200028f0eff */
[----:B------:R-:W-:Y:S01]  /*3780*/  IMAD R131, R131, UR4, RZ ;  /* 0x0000000483837c24 */ /* 0x000fe2000f8e02ff */
[----:B------:R-:W-:Y:S01]  /*3790*/  LEA.HI.X.SX32 R119, R119, R6, 0x1, P4 ;  /* 0x0000000677777211 */ /* 0x000fe200020f0eff */
[----:B------:R-:W-:Y:S01]  /*37a0*/  IMAD R133, R133, UR4, RZ ;  /* 0x0000000485857c24 */ /* 0x000fe2000f8e02ff */
[----:B------:R-:W-:-:S02]  /*37b0*/  ISETP.LT.AND P3, PT, R199, R64, P0 ;  /* 0x00000040c700720c */ /* 0x000fc40000761270 */
[-C--:B------:R-:W-:Y:S02]  /*37c0*/  LEA R122, P5, R123, R60.reuse, 0x1 ;  /* 0x0000003c7b7a7211 */ /* 0x080fe400078a08ff */
        /* <DEDUP_REMOVED lines=13> */
[----:B------:R-:W-:Y:S02]  /*38a0*/  PRMT R210, RZ, 0x7610, R210 ;  /* 0x00007610ffd27816 */ /* 0x000fe400000000d2 */
[----:B------:R-:W-:Y:S02]  /*38b0*/  PRMT R209, RZ, 0x7610, R209 ;  /* 0x00007610ffd17816 */ /* 0x000fe400000000d1 */
[----:B------:R-:W-:-:S02]  /*38c0*/  LEA.HI.X.SX32 R129, R129, R6, 0x1, P5 ;  /* 0x0000000681817211 */ /* 0x000fc400028f0eff */
[----:B------:R-:W-:Y:S01]  /*38d0*/  LEA.HI.X.SX32 R131, R131, R6, 0x1, P4 ;  /* 0x0000000683837211 */ /* 0x000fe200020f0eff */
[----:B------:R-:W2:Y:S01]  /*38e0*/  @P3 LDG.E.U16 R210, desc[UR18][R74.64] ;  /* 0x000000124ad23981 */ /* 0x000ea2000c1e1500 */
[-C--:B------:R-:W-:Y:S02]  /*38f0*/  LEA R62, P5, R237, R60.reuse, 0x1 ;  /* 0x0000003ced3e7211 */ /* 0x080fe400078a08ff */
[----:B------:R-:W-:Y:S01]  /*3900*/  LEA R134, P4, R135, R60, 0x1 ;  /* 0x0000003c87867211 */ /* 0x000fe200078808ff */
[----:B------:R-:W2:Y:S01]  /*3910*/  @P0 LDG.E.U16 R209, desc[UR18][R76.64] ;  /* 0x000000124cd10981 */ /* 0x000ea2000c1e1500 */
[----:B------:R-:W-:Y:S02]  /*3920*/  LEA.HI.X.SX32 R133, R133, R6, 0x1, P6 ;  /* 0x0000000685857211 */ /* 0x000fe400030f0eff */
[----:B------:R-:W-:Y:S02]  /*3930*/  LEA R60, P6, R33, R60, 0x1 ;  /* 0x0000003c213c7211 */ /* 0x000fe400078c08ff */
[----:B------:R-:W-:-:S02]  /*3940*/  PRMT R208, RZ, 0x7610, R208 ;  /* 0x00007610ffd07816 */ /* 0x000fc400000000d0 */
[----:B------:R-:W-:Y:S02]  /*3950*/  PRMT R207, RZ, 0x7610, R207 ;  /* 0x00007610ffcf7816 */ /* 0x000fe400000000cf */
[----:B------:R-:W-:Y:S02]  /*3960*/  PRMT R206, RZ, 0x7610, R206 ;  /* 0x00007610ffce7816 */ /* 0x000fe400000000ce */
[----:B------:R-:W-:Y:S01]  /*3970*/  PRMT R205, RZ, 0x7610, R205 ;  /* 0x00007610ffcd7816 */ /* 0x000fe200000000cd */
[----:B------:R-:W2:Y:S01]  /*3980*/  @P0 LDG.E.U16 R208, desc[UR18][R80.64] ;  /* 0x0000001250d00981 */ /* 0x000ea2000c1e1500 */
[----:B------:R-:W-:Y:S02]  /*3990*/  PRMT R204, RZ, 0x7610, R204 ;  /* 0x00007610ffcc7816 */ /* 0x000fe400000000cc */
[----:B------:R-:W-:Y:S01]  /*39a0*/  PRMT R203, RZ, 0x7610, R203 ;  /* 0x00007610ffcb7816 */ /* 0x000fe200000000cb */
[----:B------:R-:W2:Y:S01]  /*39b0*/  @P0 LDG.E.U16 R207, desc[UR18][R84.64] ;  /* 0x0000001254cf0981 */ /* 0x000ea2000c1e1500 */
[----:B------:R-:W-:-:S02]  /*39c0*/  PRMT R202, RZ, 0x7610, R202 ;  /* 0x00007610ffca7816 */ /* 0x000fc400000000ca */
[----:B------:R-:W-:Y:S01]  /*39d0*/  PRMT R201, RZ, 0x7610, R201 ;  /* 0x00007610ffc97816 */ /* 0x000fe200000000c9 */
[----:B------:R-:W2:Y:S01]  /*39e0*/  @P0 LDG.E.U16 R206, desc[UR18][R88.64] ;  /* 0x0000001258ce0981 */ /* 0x000ea2000c1e1500 */
        /* <DEDUP_REMOVED lines=33> */
[----:B------:R-:W-:-:S02]  /*3c00*/  LEA.HI.X.SX32 R135, R135, R6, 0x1, P4 ;  /* 0x0000000687877211 */ /* 0x000fc400020f0eff */
[----:B------:R-:W-:Y:S01]  /*3c10*/  PRMT R158, RZ, 0x7610, R158 ;  /* 0x00007610ff9e7816 */ /* 0x000fe2000000009e */
[----:B------:R-:W2:Y:S01]  /*3c20*/  @P0 LDG.E.U16 R188, desc[UR18][R78.64] ;  /* 0x000000124ebc0981 */ /* 0x000ea2000c1e1500 */
[-C--:B------:R-:W-:Y:S02]  /*3c30*/  LEA.HI.X.SX32 R63, R237, R6.reuse, 0x1, P5 ;  /* 0x00000006ed3f7211 */ /* 0x080fe400028f0eff */
[----:B------:R-:W-:Y:S01]  /*3c40*/  LEA.HI.X.SX32 R61, R33, R6, 0x1, P6 ;  /* 0x00000006213d7211 */ /* 0x000fe200030f0eff */
[----:B------:R-:W2:Y:S04]  /*3c50*/  @P0 LDG.E.U16 R190, desc[UR18][R134.64] ;  /* 0x0000001286be0981 */ /* 0x000ea8000c1e1500 */
[----:B------:R-:W2:Y:S04]  /*3c60*/  @P0 LDG.E.U16 R186, desc[UR18][R82.64] ;  /* 0x0000001252ba0981 */ /* 0x000ea8000c1e1500 */
[----:B------:R-:W4:Y:S04]  /*3c70*/  @P0 LDG.E.U16 R184, desc[UR18][R86.64] ;  /* 0x0000001256b80981 */ /* 0x000f28000c1e1500 */
        /* <DEDUP_REMOVED lines=12> */
[----:B------:R-:W4:Y:S01]  /*3d40*/  @P0 LDG.E.U16 R158, desc[UR18][R60.64] ;  /* 0x000000123c9e0981 */ /* 0x000f22000c1e1500 */
[----:B------:R-:W-:Y:S01]  /*3d50*/  SHF.R.S32.HI R6, RZ, 0x7, R0 ;  /* 0x00000007ff067819 */ /* 0x000fe20000011400 */
[----:B------:R-:W-:-:S03]  /*3d60*/  IMAD.SHL.U32 R23, R138, 0x2, RZ ;  /* 0x000000028a177824 */ /* 0x000fc600078e00ff */
[----:B------:R-:W-:-:S04]  /*3d70*/  SGXT R6, R6, 0x1 ;  /* 0x000000010606781a */ /* 0x000fc80000000200 */
[----:B------:R-:W-:Y:S02]  /*3d80*/  LOP3.LUT R23, R23, 0x90, R6, 0x78, !PT ;  /* 0x0000009017177812 */ /* 0x000fe400078e7806 */
[----:B------:R-:W-:Y:S02]  /*3d90*/  SHF.R.S32.HI R6, RZ, 0x1f, R17 ;  /* 0x0000001fff067819 */ /* 0x000fe40000011411 */
[----:B------:R-:W-:Y:S02]  /*3da0*/  SHF.R.S32.HI R8, RZ, 0x1f, R13 ;  /* 0x0000001fff087819 */ /* 0x000fe4000001140d */
[----:B------:R-:W-:Y:S02]  /*3db0*/  SHF.L.U64.HI R17, R17, 0x1, R6 ;  /* 0x0000000111117819 */ /* 0x000fe40000010206 */
[----:B------:R-:W-:Y:S02]  /*3dc0*/  LEA R16, P4, R13, R20, 0x1 ;  /* 0x000000140d107211 */ /* 0x000fe400078808ff */
[----:B------:R-:W-:-:S02]  /*3dd0*/  SHF.R.S32.HI R24, RZ, 0x1f, R7 ;  /* 0x0000001fff187819 */ /* 0x000fc40000011407 */
[----:B------:R-:W-:Y:S02]  /*3de0*/  LEA.HI.X R8, R13, R17, R8, 0x1, P4 ;  /* 0x000000110d087211 */ /* 0x000fe400020f0c08 */
[----:B------:R-:W-:Y:S02]  /*3df0*/  LEA R13, P4, R7, R20, 0x1 ;  /* 0x00000014070d7211 */ /* 0x000fe400078808ff */
[----:B------:R-:W-:Y:S01]  /*3e00*/  ISETP.NE.U32.AND P0, PT, R4, RZ, PT ;  /* 0x000000ff0400720c */ /* 0x000fe20003f05070 */
[----:B------:R-:W-:Y:S01]  /*3e10*/  IMAD R25, R147, R136, RZ ;  /* 0x0000008893197224 */ /* 0x000fe200078e02ff */
[----:B------:R-:W-:Y:S02]  /*3e20*/  SHF.R.S32.HI R10, RZ, 0x1f, R15 ;  /* 0x0000001fff0a7819 */ /* 0x000fe4000001140f */
[----:B------:R-:W-:Y:S02]  /*3e30*/  SHF.R.S32.HI R6, RZ, 0x1f, R9 ;  /* 0x0000001fff067819 */ /* 0x000fe40000011409 */
[----:B------:R-:W-:-:S02]  /*3e40*/  SHF.R.S32.HI R4, RZ, 0x1f, R11 ;  /* 0x0000001fff047819 */ /* 0x000fc4000001140b */
[-C--:B------:R-:W-:Y:S02]  /*3e50*/  LEA R18, P3, R15, R20.reuse, 0x1 ;  /* 0x000000140f127211 */ /* 0x080fe400078608ff */
[-C--:B------:R-:W-:Y:S02]  /*3e60*/  LEA R14, P5, R9, R20.reuse, 0x1 ;  /* 0x00000014090e7211 */ /* 0x080fe400078a08ff */
[----:B------:R-:W-:Y:S02]  /*3e70*/  LEA R12, P6, R11, R20, 0x1 ;  /* 0x000000140b0c7211 */ /* 0x000fe400078c08ff */
[-C--:B------:R-:W-:Y:S01]  /*3e80*/  LEA.HI.X R7, R7, R17.reuse, R24, 0x1, P4 ;  /* 0x0000001107077211 */ /* 0x080fe200020f0c18 */
[-C--:B------:R-:W-:Y:S01]  /*3e90*/  IMAD R24, R145, R136.reuse, RZ ;  /* 0x0000008891187224 */ /* 0x080fe200078e02ff */
[-C--:B------:R-:W-:Y:S01]  /*3ea0*/  LEA.HI.X R10, R15, R17.reuse, R10, 0x1, P3 ;  /* 0x000000110f0a7211 */ /* 0x080fe200018f0c0a */
[----:B------:R-:W-:Y:S01]  /*3eb0*/  IMAD.SHL.U32 R57, R25, 0x2, RZ ;  /* 0x0000000219397824 */ /* 0x000fe200078e00ff */
[-C--:B------:R-:W-:Y:S01]  /*3ec0*/  LEA.HI.X R6, R9, R17.reuse, R6, 0x1, P5 ;  /* 0x0000001109067211 */ /* 0x080fe200028f0c06 */
[----:B------:R-:W-:Y:S01]  /*3ed0*/  IMAD.SHL.U32 R59, R24, 0x2, RZ ;  /* 0x00000002183b7824 */ /* 0x000fe200078e00ff */
[----:B------:R-:W-:Y:S01]  /*3ee0*/  LEA.HI.X R4, R11, R17, R4, 0x1, P6 ;  /* 0x000000110b047211 */ /* 0x000fe200030f0c04 */
[-C--:B------:R-:W-:Y:S01]  /*3ef0*/  IMAD R26, R171, R136.reuse, RZ ;  /* 0x00000088ab1a7224 */ /* 0x080fe200078e02ff */
[----:B------:R-:W-:Y:S01]  /*3f00*/  SHF.R.S32.HI R22, RZ, 0x1f, R5 ;  /* 0x0000001fff167819 */ /* 0x000fe20000011405 */
[----:B------:R-:W-:Y:S01]  /*3f10*/  IMAD R27, R185, R136, RZ ;  /* 0x00000088b91b7224 */ /* 0x000fe200078e02ff */
[----:B------:R-:W-:-:S02]  /*3f20*/  SHF.R.S32.HI R230, RZ, 0x1f, R21 ;  /* 0x0000001fffe67819 */ /* 0x000fc40000011415 */
[----:B------:R-:W-:Y:S02]  /*3f30*/  SHF.R.S32.HI R232, RZ, 0x1f, R19 ;  /* 0x0000001fffe87819 */ /* 0x000fe40000011413 */
[-C--:B------:R-:W-:Y:S02]  /*3f40*/  LEA R15, P3, R5, R20.reuse, 0x1 ;  /* 0x00000014050f7211 */ /* 0x080fe400078608ff */
[-C--:B------:R-:W-:Y:S02]  /*3f50*/  LEA R11, P5, R21, R20.reuse, 0x1 ;  /* 0x00000014150b7211 */ /* 0x080fe400078a08ff */
[----:B------:R-:W-:Y:S01]  /*3f60*/  LEA R9, P6, R19, R20, 0x1 ;  /* 0x0000001413097211 */ /* 0x000fe200078c08ff */
[----:B------:R-:W-:Y:S01]  /*3f70*/  IMAD.HI R46, R24, 0x2, RZ ;  /* 0x00000002182e7827 */ /* 0x000fe200078e02ff */
[-C--:B------:R-:W-:Y:S02]  /*3f80*/  LEA.HI.X R5, R5, R17.reuse, R22, 0x1, P3 ;  /* 0x0000001105057211 */ /* 0x080fe400018f0c16 */
[-C--:B------:R-:W-:Y:S01]  /*3f90*/  LEA.HI.X R230, R21, R17.reuse, R230, 0x1, P5 ;  /* 0x0000001115e67211 */ /* 0x080fe200028f0ce6 */
[----:B------:R-:W-:Y:S01]  /*3fa0*/  IMAD.HI R48, R25, 0x2, RZ ;  /* 0x0000000219307827 */ /* 0x000fe200078e02ff */
[----:B------:R-:W-:-:S02]  /*3fb0*/  LEA.HI.X R232, R19, R17, R232, 0x1, P6 ;  /* 0x0000001113e87211 */ /* 0x000fc400030f0ce8 */
[--C-:B------:R-:W-:Y:S01]  /*3fc0*/  IADD3 R58, P5, P6, R59, UR12, R20.reuse ;  /* 0x0000000c3b3a7c10 */ /* 0x100fe2000febe014 */
[-C--:B------:R-:W-:Y:S01]  /*3fd0*/  IMAD R52, R177, R136.reuse, RZ ;  /* 0x00000088b1347224 */ /* 0x080fe200078e02ff */
[----:B------:R-:W-:Y:S01]  /*3fe0*/  IADD3 R56, P3, P4, R57, UR12, R20 ;  /* 0x0000000c39387c10 */ /* 0x000fe2000fc7e014 */
[----:B------:R-:W-:Y:S02]  /*3ff0*/  IMAD.SHL.U32 R55, R26, 0x2, RZ ;  /* 0x000000021a377824 */ /* 0x000fe400078e00ff */
[----:B------:R-:W-:Y:S02]  /*4000*/  IMAD.SHL.U32 R53, R27, 0x2, RZ ;  /* 0x000000021b357824 */ /* 0x000fe400078e00ff */
[-C--:B------:R-:W-:Y:S02]  /*4010*/  IMAD R44, R149, R136.reuse, RZ ;  /* 0x00000088952c7224 */ /* 0x080fe400078e02ff */
[----:B------:R-:W-:Y:S01]  /*4020*/  IMAD R42, R157, R136, RZ ;  /* 0x000000889d2a7224 */ /* 0x000fe200078e02ff */
[--C-:B------:R-:W-:Y:S01]  /*4030*/  IADD3.X R59, PT, PT, R46, UR13, R17.reuse, P5, P6 ;  /* 0x0000000d2e3b7c10 */ /* 0x100fe2000afec411 */
[----:B------:R-:W-:Y:S01]  /*4040*/  IMAD.HI R50, R26, 0x2, RZ ;  /* 0x000000021a327827 */ /* 0x000fe200078e02ff */
[----:B------:R-:W-:-:S02]  /*4050*/  IADD3.X R57, PT, PT, R48, UR13, R17, P3, P4 ;  /* 0x0000000d30397c10 */ /* 0x000fc40009fe8411 */
[----:B------:R-:W-:Y:S01]  /*4060*/  IADD3 R54, P5, P6, R55, UR12, R20 ;  /* 0x0000000c37367c10 */ /* 0x000fe2000febe014 */
[----:B------:R-:W-:-:S04]  /*4070*/  IMAD.HI R234, R27, 0x2, RZ ;  /* 0x000000021bea7827 */ /* 0x000fc800078e02ff */
[C---:B------:R-:W-:Y:S02]  /*4080*/  IMAD.SHL.U32 R31, R52.reuse, 0x2, RZ ;  /* 0x00000002341f7824 */ /* 0x040fe400078e00ff */
[----:B------:R-:W-:Y:S01]  /*4090*/  IMAD.HI R24, R52, 0x2, RZ ;  /* 0x0000000234187827 */ /* 0x000fe200078e02ff */
[----:B------:R-:W-:-:S03]  /*40a0*/  IADD3 R52, P3, P4, R53, UR12, R20 ;  /* 0x0000000c35347c10 */ /* 0x000fc6000fc7e014 */
[----:B------:R-:W-:Y:S02]  /*40b0*/  IMAD.SHL.U32 R51, R44, 0x2, RZ ;  /* 0x000000022c337824 */ /* 0x000fe400078e00ff */
[----:B------:R-:W-:Y:S02]  /*40c0*/  IMAD.SHL.U32 R49, R42, 0x2, RZ ;  /* 0x000000022a317824 */ /* 0x000fe400078e00ff */
[-C--:B------:R-:W-:Y:S02]  /*40d0*/  IMAD R40, R173, R136.reuse, RZ ;  /* 0x00000088ad287224 */ /* 0x080fe400078e02ff */
[----:B------:R-:W-:Y:S01]  /*40e0*/  IMAD R38, R187, R136, RZ ;  /* 0x00000088bb267224 */ /* 0x000fe200078e02ff */
[--C-:B------:R-:W-:Y:S01]  /*40f0*/  IADD3.X R55, PT, PT, R50, UR13, R17.reuse, P5, P6 ;  /* 0x0000000d32377c10 */ /* 0x100fe2000afec411 */
[----:B------:R-:W-:Y:S01]  /*4100*/  IMAD.HI R44, R44, 0x2, RZ ;  /* 0x000000022c2c7827 */ /* 0x000fe200078e02ff */
[----:B------:R-:W-:Y:S02]  /*4110*/  IADD3.X R53, PT, PT, R234, UR13, R17, P3, P4 ;  /* 0x0000000dea357c10 */ /* 0x000fe40009fe8411 */
[--C-:B------:R-:W-:Y:S01]  /*4120*/  IADD3 R50, P5, P6, R51, UR12, R20.reuse ;  /* 0x0000000c33327c10 */ /* 0x100fe2000febe014 */
        /* <DEDUP_REMOVED lines=34> */
[----:B------:R-:W-:Y:S02]  /*4350*/  IMAD.SHL.U32 R33, R29, 0x2, RZ ;  /* 0x000000021d217824 */ /* 0x000fe400078e00ff */
[----:B------:R-:W-:Y:S01]  /*4360*/  IMAD R22, R191, R136, RZ ;  /* 0x00000088bf167224 */ /* 0x000fe200078e02ff */
[--C-:B------:R-:W-:Y:S01]  /*4370*/  IADD3.X R39, PT, PT, R32, UR13, R17.reuse, P5, P6 ;  /* 0x0000000d20277c10 */ /* 0x100fe2000afec411 */
[----:B------:R-:W-:Y:S01]  /*4380*/  IMAD.HI R28, R28, 0x2, RZ ;  /* 0x000000021c1c7827 */ /* 0x000fe200078e02ff */
[----:B------:R-:W-:Y:S02]  /*4390*/  IADD3.X R37, PT, PT, R30, UR13, R17, P3, P4 ;  /* 0x0000000d1e257c10 */ /* 0x000fe40009fe8411 */
[----:B------:R-:W-:Y:S01]  /*43a0*/  LOP3.LUT R140, R23, 0x2000, R140, 0xf8, !PT ;  /* 0x00002000178c7812 */ /* 0x000fe200078ef88c */
[----:B------:R-:W-:Y:S01]  /*43b0*/  IMAD.HI R26, R29, 0x2, RZ ;  /* 0x000000021d1a7827 */ /* 0x000fe200078e02ff */
[----:B------:R-:W-:-:S02]  /*43c0*/  IADD3 R34, P5, P6, R35, UR12, R20 ;  /* 0x0000000c23227c10 */ /* 0x000fc4000febe014 */
[--C-:B------:R-:W-:Y:S01]  /*43d0*/  IADD3 R32, P3, P4, R33, UR12, R20.reuse ;  /* 0x0000000c21207c10 */ /* 0x100fe2000fc7e014 */
[----:B------:R-:W-:Y:S02]  /*43e0*/  IMAD.SHL.U32 R29, R22, 0x2, RZ ;  /* 0x00000002161d7824 */ /* 0x000fe400078e00ff */
[-C--:B------:R-:W-:Y:S02]  /*43f0*/  IMAD R23, R155, R136.reuse, RZ ;  /* 0x000000889b177224 */ /* 0x080fe400078e02ff */
[----:B------:R-:W-:Y:S01]  /*4400*/  IMAD R21, R165, R136, RZ ;  /* 0x00000088a5157224 */ /* 0x000fe200078e02ff */
[--C-:B------:R-:W-:Y:S01]  /*4410*/  IADD3.X R35, PT, PT, R28, UR13, R17.reuse, P5, P6 ;  /* 0x0000000d1c237c10 */ /* 0x100fe2000afec411 */
[----:B------:R-:W-:Y:S01]  /*4420*/  IMAD.HI R22, R22, 0x2, RZ ;  /* 0x0000000216167827 */ /* 0x000fe200078e02ff */
[----:B------:R-:W-:Y:S02]  /*4430*/  IADD3.X R33, PT, PT, R26, UR13, R17, P3, P4 ;  /* 0x0000000d1a217c10 */ /* 0x000fe40009fe8411 */
[--C-:B------:R-:W-:Y:S01]  /*4440*/  IADD3 R30, P5, P6, R31, UR12, R20.reuse ;  /* 0x0000000c1f1e7c10 */ /* 0x100fe2000febe014 */
[----:B------:R-:W-:Y:S01]  /*4450*/  IMAD.SHL.U32 R27, R23, 0x2, RZ ;  /* 0x00000002171b7824 */ /* 0x000fe200078e00ff */
[----:B------:R-:W-:Y:S01]  /*4460*/  IADD3 R28, P3, P4, R29, UR12, R20 ;  /* 0x0000000c1d1c7c10 */ /* 0x000fe2000fc7e014 */
[----:B------:R-:W-:-:S02]  /*4470*/  IMAD.SHL.U32 R25, R21, 0x2, RZ ;  /* 0x0000000215197824 */ /* 0x000fc400078e00ff */
[----:B------:R-:W-:Y:S02]  /*4480*/  IMAD R19, R179, R136, RZ ;  /* 0x00000088b3137224 */ /* 0x000fe400078e02ff */
[----:B------:R-:W-:Y:S01]  /*4490*/  IMAD.HI R236, R21, 0x2, RZ ;  /* 0x0000000215ec7827 */ /* 0x000fe200078e02ff */
[----:B------:R-:W-:-:S04]  /*44a0*/  @!UP0 UIADD3 UR4, UPT, UPT, -UR6, 0x100000, URZ ;  /* 0x0010000006048890 */ /* 0x000fc8000fffe1ff */
[----:B------:R-:W-:Y:S02]  /*44b0*/  @!UP0 USHF.L.U32 UR5, UR4, 0xb, URZ ;  /* 0x0000000b04058899 */ /* 0x000fe400080006ff */
[----:B------:R-:W-:Y:S01]  /*44c0*/  @!UP0 USHF.L.U32 UR4, UR4, 0x1, URZ ;  /* 0x0000000104048899 */ /* 0x000fe200080006ff */
[----:B------:R-:W-:Y:S01]  /*44d0*/  IMAD R21, R193, R136, RZ ;  /* 0x00000088c1157224 */ /* 0x000fe200078e02ff */
[--C-:B------:R-:W-:Y:S01]  /*44e0*/  IADD3.X R31, PT, PT, R24, UR13, R17.reuse, P5, P6 ;  /* 0x0000000d181f7c10 */ /* 0x100fe2000afec411 */
[----:B------:R-:W-:Y:S01]  /*44f0*/  IMAD.HI R234, R23, 0x2, RZ ;  /* 0x0000000217ea7827 */ /* 0x000fe200078e02ff */
[--C-:B------:R-:W-:Y:S02]  /*4500*/  IADD3.X R29, PT, PT, R22, UR13, R17.reuse, P3, P4 ;  /* 0x0000000d161d7c10 */ /* 0x100fe40009fe8411 */
[--C-:B------:R-:W-:Y:S01]  /*4510*/  IADD3 R26, P5, P6, R27, UR12, R20.reuse ;  /* 0x0000000c1b1a7c10 */ /* 0x100fe2000febe014 */
[----:B------:R-:W-:Y:S01]  /*4520*/  IMAD.SHL.U32 R23, R19, 0x2, RZ ;  /* 0x0000000213177824 */ /* 0x000fe200078e00ff */
[--C-:B------:R-:W-:Y:S01]  /*4530*/  IADD3 R24, P3, P4, R25, UR12, R20.reuse ;  /* 0x0000000c19187c10 */ /* 0x100fe2000fc7e014 */
[----:B------:R-:W-:Y:S01]  /*4540*/  IMAD.SHL.U32 R237, R21, 0x2, RZ ;  /* 0x0000000215ed7824 */ /* 0x000fe200078e00ff */
[--C-:B------:R-:W-:Y:S01]  /*4550*/  IADD3.X R27, PT, PT, R234, UR13, R17.reuse, P5, P6 ;  /* 0x0000000dea1b7c10 */ /* 0x100fe2000afec411 */
[----:B------:R-:W-:Y:S01]  /*4560*/  IMAD.HI R234, R19, 0x2, RZ ;  /* 0x0000000213ea7827 */ /* 0x000fe200078e02ff */
[----:B------:R-:W-:Y:S01]  /*4570*/  IADD3.X R25, PT, PT, R236, UR13, R17, P3, P4 ;  /* 0x0000000dec197c10 */ /* 0x000fe20009fe8411 */
[----:B------:R-:W-:Y:S01]  /*4580*/  VOTEU.ALL UP0, P2 ;  /* 0x0000000000ff7886 */ /* 0x000fe20001000000 */
[--C-:B------:R-:W-:Y:S01]  /*4590*/  IADD3 R22, P5, P6, R23, UR12, R20.reuse ;  /* 0x0000000c17167c10 */ /* 0x100fe2000febe014 */
[----:B------:R-:W-:Y:S01]  /*45a0*/  IMAD.HI R236, R21, 0x2, RZ ;  /* 0x0000000215ec7827 */ /* 0x000fe200078e02ff */
[----:B------:R-:W-:-:S02]  /*45b0*/  IADD3 R20, P3, P4, R237, UR12, R20 ;  /* 0x0000000ced147c10 */ /* 0x000fc4000fc7e014 */
[--C-:B------:R-:W-:Y:S01]  /*45c0*/  IADD3.X R23, PT, PT, R234, UR13, R17.reuse, P5, P6 ;  /* 0x0000000dea177c10 */ /* 0x100fe2000afec411 */
[----:B------:R0:W1:Y:S01]  /*45d0*/  @!UP0 SYNCS.EXCH.64 URZ, [UR9+0x10008], UR4 ;  /* 0x0100080409ff85b2 */ /* 0x0000620008000100 */
[----:B------:R-:W-:Y:S01]  /*45e0*/  IADD3.X R21, PT, PT, R236, UR13, R17, P3, P4 ;  /* 0x0000000dec157c10 */ /* 0x000fe20009fe8411 */
[----:B------:R0:W-:Y:S01]  /*45f0*/  STS.U16 [R140+UR9+0x400], R239 ;  /* 0x000400ef8c007988 */ /* 0x0001e20008000409 */
[----:B------:R-:W-:Y:S01]  /*4600*/  LOP3.LUT R17, R0, 0xc0, RZ, 0xc0, !PT ;  /* 0x000000c000117812 */ /* 0x000fe200078ec0ff */
[----:B------:R-:W-:Y:S02]  /*4610*/  IMAD.SHL.U32 R237, R69, 0x2, RZ ;  /* 0x0000000245ed7824 */ /* 0x000fe400078e00ff */
[----:B---3--:R-:W-:Y:S01]  /*4620*/  STS.U16 [R140+UR9+0x800], R241 ;  /* 0x000800f18c007988 */ /* 0x008fe20008000409 */
[----:B------:R-:W-:Y:S02]  /*4630*/  SHF.R.U32.HI R234, RZ, 0x2, R17 ;  /* 0x00000002ffea7819 */ /* 0x000fe40000011611 */
[----:B0-----:R-:W-:Y:S01]  /*4640*/  LOP3.LUT R239, R140, 0x20, RZ, 0x3c, !PT ;  /* 0x000000208cef7812 */ /* 0x001fe200078e3cff */
[----:B------:R0:W-:Y:S01]  /*4650*/  STS.U16 [R140+UR9+0xc00], R233 ;  /* 0x000c00e98c007988 */ /* 0x0001e20008000409 */
[----:B------:R-:W-:-:S03]  /*4660*/  LOP3.LUT R237, R237, R234, RZ, 0x3c, !PT ;  /* 0x000000eaeded7212 */ /* 0x000fc600078e3cff */
[----:B------:R-:W-:Y:S04]  /*4670*/  STS.U16 [R140+UR9+0x1000], R235 ;  /* 0x001000eb8c007988 */ /* 0x000fe80008000409 */
[----:B-----5:R-:W-:Y:S01]  /*4680*/  STS.U16 [R140+UR9+0x1400], R231 ;  /* 0x001400e78c007988 */ /* 0x020fe20008000409 */
[----:B0-----:R-:W-:-:S03]  /*4690*/  LOP3.LUT R233, R140, 0x40, RZ, 0x3c, !PT ;  /* 0x000000408ce97812 */ /* 0x001fc600078e3cff */
[----:B------:R-:W-:Y:S04]  /*46a0*/  STS.U16 [R140+UR9+0x1800], R229 ;  /* 0x001800e58c007988 */ /* 0x000fe80008000409 */
[----:B------:R-:W-:Y:S04]  /*46b0*/  STS.U16 [R140+UR9+0x1c00], R227 ;  /* 0x001c00e38c007988 */ /* 0x000fe80008000409 */
[----:B--2---:R-:W-:Y:S04]  /*46c0*/  STS.U16 [R140+UR9], R225 ;  /* 0x000000e18c007988 */ /* 0x004fe80008000409 */
[----:B------:R0:W-:Y:S04]  /*46d0*/  STS.U16 [R239+UR9+0xd00], R223 ;  /* 0x000d00dfef007988 */ /* 0x0001e80008000409 */
[----:B------:R-:W-:Y:S01]  /*46e0*/  STS.U16 [R239+UR9+0x500], R228 ;  /* 0x000500e4ef007988 */ /* 0x000fe20008000409 */
[----:B0-----:R-:W-:-:S03]  /*46f0*/  LOP3.LUT R223, R140, 0x60, RZ, 0x3c, !PT ;  /* 0x000000608cdf7812 */ /* 0x001fc600078e3cff */
[----:B------:R-:W-:Y:S04]  /*4700*/  STS.U16 [R239+UR9+0x1100], R226 ;  /* 0x001100e2ef007988 */ /* 0x000fe80008000409 */
        /* <DEDUP_REMOVED lines=17> */
[----:B----4-:R-:W-:Y:S04]  /*4820*/  STS.U16 [R223+UR9+0x1700], R213 ;  /* 0x001700d5df007988 */ /* 0x010fe80008000409 */
[----:B------:R-:W-:Y:S04]  /*4830*/  STS.U16 [R223+UR9+0x1b00], R212 ;  /* 0x001b00d4df007988 */ /* 0x000fe80008000409 */
[----:B------:R-:W-:Y:S04]  /*4840*/  STS.U16 [R223+UR9+0x1f00], R211 ;  /* 0x001f00d3df007988 */ /* 0x000fe80008000409 */
[----:B------:R-:W-:Y:S04]  /*4850*/  STS.U16 [R223+UR9+0x300], R210 ;  /* 0x000300d2df007988 */ /* 0x000fe80008000409 */
[----:B------:R0:W-:Y:S01]  /*4860*/  STS.U16 [R237+UR9+0x4000], R209 ;  /* 0x004000d1ed007988 */ /* 0x0001e20008000409 */
[----:B------:R-:W-:-:S03]  /*4870*/  IADD3 R18, P5, PT, R18, UR12, RZ ;  /* 0x0000000c12127c10 */ /* 0x000fc6000ffbe0ff */
[----:B------:R-:W-:Y:S01]  /*4880*/  STS.U16 [R237+UR9+0x4400], R208 ;  /* 0x004400d0ed007988 */ /* 0x000fe20008000409 */
[----:B0-----:R-:W-:-:S03]  /*4890*/  LOP3.LUT R209, R237, 0x40, RZ, 0x3c, !PT ;  /* 0x00000040edd17812 */ /* 0x001fc600078e3cff */
[----:B------:R-:W-:Y:S01]  /*48a0*/  STS.U16 [R237+UR9+0x4800], R207 ;  /* 0x004800cfed007988 */ /* 0x000fe20008000409 */
[----:B------:R-:W-:-:S03]  /*48b0*/  IADD3 R16, P6, PT, R16, UR12, RZ ;  /* 0x0000000c10107c10 */ /* 0x000fc6000ffde0ff */
[----:B------:R-:W-:Y:S04]  /*48c0*/  STS.U16 [R237+UR9+0x4c00], R206 ;  /* 0x004c00ceed007988 */ /* 0x000fe80008000409 */
[----:B------:R-:W-:Y:S04]  /*48d0*/  STS.U16 [R237+UR9+0x5000], R205 ;  /* 0x005000cded007988 */ /* 0x000fe80008000409 */
[----:B------:R-:W-:Y:S04]  /*48e0*/  STS.U16 [R237+UR9+0x5400], R204 ;  /* 0x005400cced007988 */ /* 0x000fe80008000409 */
[----:B------:R-:W-:Y:S04]  /*48f0*/  STS.U16 [R237+UR9+0x5800], R203 ;  /* 0x005800cbed007988 */ /* 0x000fe80008000409 */
[----:B------:R-:W-:Y:S04]  /*4900*/  STS.U16 [R237+UR9+0x5c00], R202 ;  /* 0x005c00caed007988 */ /* 0x000fe80008000409 */
[----:B------:R0:W-:Y:S04]  /*4910*/  STS.U16 [R237+UR9+0x6000], R201 ;  /* 0x006000c9ed007988 */ /* 0x0001e80008000409 */
[----:B------:R2:W-:Y:S04]  /*4920*/  STS.U16 [R237+UR9+0x6400], R200 ;  /* 0x006400c8ed007988 */ /* 0x0005e80008000409 */
[----:B------:R2:W-:Y:S04]  /*4930*/  STS.U16 [R237+UR9+0x6800], R198 ;  /* 0x006800c6ed007988 */ /* 0x0005e80008000409 */
[----:B------:R2:W-:Y:S04]  /*4940*/  STS.U16 [R237+UR9+0x6c00], R196 ;  /* 0x006c00c4ed007988 */ /* 0x0005e80008000409 */
[----:B------:R2:W-:Y:S04]  /*4950*/  STS.U16 [R237+UR9+0x7000], R156 ;  /* 0x0070009ced007988 */ /* 0x0005e80008000409 */
[----:B------:R2:W-:Y:S04]  /*4960*/  STS.U16 [R237+UR9+0x7400], R194 ;  /* 0x007400c2ed007988 */ /* 0x0005e80008000409 */
[----:B------:R2:W-:Y:S04]  /*4970*/  STS.U16 [R237+UR9+0x7800], R192 ;  /* 0x007800c0ed007988 */ /* 0x0005e80008000409 */
[----:B------:R2:W-:Y:S01]  /*4980*/  STS.U16 [R237+UR9+0x7c00], R190 ;  /* 0x007c00beed007988 */ /* 0x0005e20008000409 */
[----:B------:R-:W-:-:S03]  /*4990*/  IADD3 R14, P3, PT, R14, UR12, RZ ;  /* 0x0000000c0e0e7c10 */ /* 0x000fc6000ff7e0ff */
[----:B------:R2:W-:Y:S04]  /*49a0*/  STS.U16 [R209+UR9+0x4200], R188 ;  /* 0x004200bcd1007988 */ /* 0x0005e80008000409 */
        /* <DEDUP_REMOVED lines=15> */
[----:B-1----:R1:W-:Y:S06]  /*4aa0*/  MEMBAR.ALL.CTA ;  /* 0x0000000000007992 */ /* 0x0023ec0000008000 */
[----:B-1----:R-:W1:Y:S01]  /*4ab0*/  FENCE.VIEW.ASYNC.S ;  /* 0x00000000000073c6 */ /* 0x002e620000000000 */
[----:B------:R-:W-:-:S02]  /*4ac0*/  IADD3 R12, P4, PT, R12, UR12, RZ ;  /* 0x0000000c0c0c7c10 */ /* 0x000fc4000ff9e0ff */
[----:B------:R-:W-:Y:S02]  /*4ad0*/  IADD3.X R19, PT, PT, R10, UR13, RZ, P5, !PT ;  /* 0x0000000d0a137c10 */ /* 0x000fe4000affe4ff */
[----:B------:R-:W-:Y:S02]  /*4ae0*/  IADD3 R10, P5, PT, R15, UR12, RZ ;  /* 0x0000000c0f0a7c10 */ /* 0x000fe4000ffbe0ff */
[----:B------:R-:W-:Y:S02]  /*4af0*/  IADD3.X R17, PT, PT, R8, UR13, RZ, P6, !PT ;  /* 0x0000000d08117c10 */ /* 0x000fe4000b7fe4ff */
[----:B------:R-:W-:Y:S01]  /*4b00*/  SHF.R.S32.HI R142, RZ, 0x1f, R65 ;  /* 0x0000001fff8e7819 */ /* 0x000fe20000011441 */
[----:B------:R-:W-:Y:S01]  /*4b10*/  UIADD3 UR7, UPT, UPT, UR9, 0xc000, URZ ;  /* 0x0000c00009077890 */ /* 0x000fe2000fffe0ff */
[----:B------:R-:W-:Y:S02]  /*4b20*/  IADD3 R8, P6, PT, R13, UR12, RZ ;  /* 0x0000000c0d087c10 */ /* 0x000fe4000ffde0ff */
[----:B------:R-:W-:Y:S01]  /*4b30*/  IADD3.X R15, PT, PT, R6, UR13, RZ, P3, !PT ;  /* 0x0000000d060f7c10 */ /* 0x000fe20009ffe4ff */
[----:B------:R-:W-:Y:S01]  /*4b40*/  UIADD3 UR6, UPT, UPT, UR9, 0x8000, URZ ;  /* 0x0000800009067890 */ /* 0x000fe2000fffe0ff */
[----:B------:R-:W-:-:S02]  /*4b50*/  IADD3 R6, P3, PT, R11, UR12, RZ ;  /* 0x0000000c0b067c10 */ /* 0x000fc4000ff7e0ff */
[----:B------:R-:W-:Y:S02]  /*4b60*/  IADD3.X R13, PT, PT, R4, UR13, RZ, P4, !PT ;  /* 0x0000000d040d7c10 */ /* 0x000fe4000a7fe4ff */
[----:B------:R-:W-:Y:S02]  /*4b70*/  IADD3 R4, P4, PT, R9, UR12, RZ ;  /* 0x0000000c09047c10 */ /* 0x000fe4000ff9e0ff */
[----:B------:R-:W-:Y:S01]  /*4b80*/  LEA.HI R142, R142, R65, RZ, 0x6 ;  /* 0x000000418e8e7211 */ /* 0x000fe200078f30ff */
[----:B------:R-:W-:Y:S01]  /*4b90*/  USHF.R.U32.HI UR7, URZ, 0x4, UR7 ;  /* 0x00000004ff077899 */ /* 0x000fe20008011607 */
[----:B------:R-:W-:Y:S01]  /*4ba0*/  IADD3.X R9, PT, PT, R7, UR13, RZ, P6, !PT ;  /* 0x0000000d07097c10 */ /* 0x000fe2000b7fe4ff */
[----:B------:R-:W-:Y:S01]  /*4bb0*/  USHF.R.U32.HI UR6, URZ, 0x4, UR6 ;  /* 0x00000004ff067899 */ /* 0x000fe20008011606 */
[----:B------:R-:W-:Y:S02]  /*4bc0*/  IADD3.X R7, PT, PT, R230, UR13, RZ, P3, !PT ;  /* 0x0000000de6077c10 */ /* 0x000fe40009ffe4ff */
[----:B------:R-:W-:-:S02]  /*4bd0*/  ISETP.LT.OR P3, PT, R65, 0x40, P0 ;  /* 0x000000404100780c */ /* 0x000fc40000761670 */
[----:B------:R-:W-:Y:S01]  /*4be0*/  SHF.R.S32.HI R142, RZ, 0x6, R142 ;  /* 0x00000006ff8e7819 */ /* 0x000fe2000001148e */
[----:B------:R-:W-:Y:S02]  /*4bf0*/  USGXT.U32 UR12, UR7, 0xe ;  /* 0x0000000e070c789a */ /* 0x000fe40008000000 */
[----:B------:R-:W-:Y:S01]  /*4c00*/  USGXT.U32 UR7, UR6, 0xe ;  /* 0x0000000e0607789a */ /* 0x000fe20008000000 */
[----:B------:R-:W-:Y:S01]  /*4c10*/  VIMNMX R142, PT, PT, R142, 0x1, !PT ;  /* 0x000000018e8e7848 */ /* 0x000fe20007fe0100 */
[----:B------:R-:W-:Y:S01]  /*4c20*/  UIADD3 UR20, UP1, UPT, UR12, 0x2, URZ ;  /* 0x000000020c147890 */ /* 0x000fe2000ff3e0ff */
[----:B0-----:R-:W-:Y:S01]  /*4c30*/  IMAD.SHL.U32 R201, R136, 0x40, RZ ;  /* 0x0000004088c97824 */ /* 0x001fe200078e00ff */
[----:B------:R-:W-:Y:S01]  /*4c40*/  UIADD3 UR22, UP0, UPT, UR7, 0x2000080, URZ ;  /* 0x0200008007167890 */ /* 0x000fe2000ff1e0ff */
[----:B------:R-:W-:Y:S01]  /*4c50*/  IADD3.X R11, PT, PT, R5, UR13, RZ, P5, !PT ;  /* 0x0000000d050b7c10 */ /* 0x000fe2000affe4ff */
[----:B------:R-:W-:Y:S01]  /*4c60*/  UMOV UR4, URZ ;  /* 0x000000ff00047c82 */ /* 0x000fe20008000000 */
[----:B------:R-:W-:Y:S01]  /*4c70*/  UMOV UR5, URZ ;  /* 0x000000ff00057c82 */ /* 0x000fe20008000000 */
[----:B------:R-:W-:Y:S01]  /*4c80*/  VIADD R136, R142, 0xffffffff ;  /* 0xffffffff8e887836 */ /* 0x000fe20000000000 */
[----:B------:R-:W-:Y:S01]  /*4c90*/  IADD3.X R5, PT, PT, R232, UR13, RZ, P4, !PT ;  /* 0x0000000de8057c10 */ /* 0x000fe2000a7fe4ff */
[----:B------:R-:W-:-:S02]  /*4ca0*/  UIADD3.X UR21, UPT, UPT, UR5, 0x40004040, URZ, UP1, !UPT ;  /* 0x4000404005157890 */ /* 0x000fc40008ffe4ff */
[----:B------:R-:W-:Y:S01]  /*4cb0*/  UIADD3.X UR23, UPT, UPT, UR4, 0x40004040, URZ, UP0, !UPT ;  /* 0x4000404004177890 */ /* 0x000fe200087fe4ff */
[----:B------:R-:W-:Y:S01]  /*4cc0*/  UMOV UR6, URZ ;  /* 0x000000ff00067c82 */ /* 0x000fe20008000000 */
[----:B------:R-:W-:Y:S01]  /*4cd0*/  IMAD.SHL.U32 R137, R137, 0x40, RZ ;  /* 0x0000004089897824 */ /* 0x000fe200078e00ff */
[----:B-1----:R-:W-:Y:S01]  /*4ce0*/  BAR.SYNC.DEFER_BLOCKING 0x0 ;  /* 0x0000000000007b1d */ /* 0x002fe20000010000 */
[----:B------:R-:W-:-:S05]  /*4cf0*/  ISETP.NE.U32.AND P4, PT, R136, RZ, PT ;  /* 0x000000ff8800720c */ /* 0x000fca0003f85070 */
[----:B--2---:R-:W-:Y:S08]  /*4d00*/  @P3 BRA `(.L_x_6) ;  /* 0x0000000000883947 */ /* 0x004ff00003800000 */
[----:B------:R-:W-:Y:S02]  /*4d10*/  UIADD3 UR4, UPT, UPT, UR9, 0x4000, URZ ;  /* 0x0000400009047890 */ /* 0x000fe4000fffe0ff */
[----:B------:R-:W-:Y:S02]  /*4d20*/  USHF.R.U32.HI UR14, URZ, 0x4, UR9 ;  /* 0x00000004ff0e7899 */ /* 0x000fe40008011609 */
[----:B------:R-:W-:Y:S02]  /*4d30*/  USHF.R.U32.HI UR4, URZ, 0x4, UR4 ;  /* 0x00000004ff047899 */ /* 0x000fe40008011604 */
[----:B------:R-:W-:Y:S02]  /*4d40*/  USGXT.U32 UR14, UR14, 0xe ;  /* 0x0000000e0e0e789a */ /* 0x000fe40008000000 */
[----:B------:R-:W-:Y:S02]  /*4d50*/  USGXT.U32 UR16, UR4, 0xe ;  /* 0x0000000e0410789a */ /* 0x000fe40008000000 */
[----:B------:R-:W-:-:S02]  /*4d60*/  UIADD3 UR32, UP0, UPT, UR14, 0x2000080, URZ ;  /* 0x020000800e207890 */ /* 0x000fc4000ff1e0ff */
[----:B------:R-:W-:Y:S01]  /*4d70*/  UIADD3 UR34, UP1, UPT, UR16, 0x2, URZ ;  /* 0x0000000210227890 */ /* 0x000fe2000ff3e0ff */
[----:B------:R-:W-:Y:S01]  /*4d80*/  UMOV UR4, URZ ;  /* 0x000000ff00047c82 */ /* 0x000fe20008000000 */
[----:B------:R-:W-:Y:S01]  /*4d90*/  UMOV UR5, URZ ;  /* 0x000000ff00057c82 */ /* 0x000fe20008000000 */
[----:B------:R-:W-:Y:S02]  /*4da0*/  UIADD3.X UR33, UPT, UPT, UR4, 0x40004040, URZ, UP0, !UPT ;  /* 0x4000404004217890 */ /* 0x000fe400087fe4ff */
[----:B------:R-:W-:Y:S02]  /*4db0*/  UIADD3.X UR35, UPT, UPT, UR5, 0x40004040, URZ, UP1, !UPT ;  /* 0x4000404005237890 */ /* 0x000fe40008ffe4ff */
[----:B------:R-:W-:Y:S02]  /*4dc0*/  ULOP3.LUT UR14, UR14, 0x2000000, URZ, 0xfc, !UPT ;  /* 0x020000000e0e7892 */ /* 0x000fe4000f8efcff */
[----:B------:R-:W-:Y:S02]  /*4dd0*/  UIADD3.64 UR24, UPT, UPT, UR32, 0x80, URZ ;  /* 0x0000008020187897 */ /* 0x000fe4000fffe0ff */
[----:B------:R-:W-:-:S02]  /*4de0*/  UIADD3.64 UR26, UPT, UPT, UR34, 0x2, URZ ;  /* 0x00000002221a7897 */ /* 0x000fc4000fffe0ff */
[----:B------:R-:W-:Y:S02]  /*4df0*/  UIADD3.64 UR28, UPT, UPT, UR32, 0x100, URZ ;  /* 0x00000100201c7897 */ /* 0x000fe4000fffe0ff */
[----:B------:R-:W-:Y:S01]  /*4e00*/  UIADD3.64 UR30, UPT, UPT, UR34, 0x4, URZ ;  /* 0x00000004221e7897 */ /* 0x000fe2000fffe0ff */
[----:B------:R-:W-:Y:S01]  /*4e10*/  UMOV UR36, 0x0 ;  /* 0x0000000000247882 */ /* 0x000fe20000000000 */
[----:B------:R-:W-:Y:S01]  /*4e20*/  UMOV UR37, 0x8208010 ;  /* 0x0820801000257882 */ /* 0x000fe20000000000 */
[----:B------:R-:W-:Y:S01]  /*4e30*/  UMOV UR15, 0x40004040 ;  /* 0x40004040000f7882 */ /* 0x000fe20000000000 */
[----:B------:R-:W-:Y:S01]  /*4e40*/  UMOV UR17, 0x40004040 ;  /* 0x4000404000117882 */ /* 0x000fe20000000000 */
[----:B------:R-:W-:Y:S01]  /*4e50*/  UMOV UR38, 0x0 ;  /* 0x0000000000267882 */ /* 0x000fe20000000000 */
[----:B------:R-:W-:Y:S01]  /*4e60*/  UMOV UR39, 0x8208010 ;  /* 0x0820801000277882 */ /* 0x000fe20000000000 */
[----:B------:R-:W-:Y:S01]  /*4e70*/  UMOV UR40, 0x0 ;  /* 0x0000000000287882 */ /* 0x000fe20000000000 */
[----:B------:R-:W-:Y:S01]  /*4e80*/  UMOV UR41, 0x8208010 ;  /* 0x0820801000297882 */ /* 0x000fe20000000000 */
[----:B------:R-:W-:Y:S01]  /*4e90*/  UMOV UR4, UR11 ;  /* 0x0000000b00047c82 */ /* 0x000fe20008000000 */
[----:B------:R0:W-:Y:S01]  /*4ea0*/  UTCHMMA gdesc[UR14], gdesc[UR16], tmem[UR8], tmem[UR36], idesc[UR37], !UPT ;  /* 0x00ff24100e0075ea */ /* 0x0001e2000f800008 */
[----:B------:R-:W-:Y:S01]  /*4eb0*/  UMOV UR42, 0x0 ;  /* 0x00000000002a7882 */ /* 0x000fe20000000000 */
[----:B------:R-:W-:Y:S01]  /*4ec0*/  UMOV UR43, 0x8208010 ;  /* 0x08208010002b7882 */ /* 0x000fe20000000000 */
[----:B------:R0:W-:Y:S01]  /*4ed0*/  UTCHMMA gdesc[UR32], gdesc[UR34], tmem[UR8], tmem[UR38], idesc[UR39], UPT ;  /* 0x00ff2622200075ea */ /* 0x0001e2000b800008 */
[----:B------:R-:W-:Y:S01]  /*4ee0*/  UMOV UR4, UR4 ;  /* 0x0000000400047c82 */ /* 0x000fe20008000000 */
[----:B------:R0:W-:Y:S01]  /*4ef0*/  UTCHMMA gdesc[UR24], gdesc[UR26], tmem[UR8], tmem[UR40], idesc[UR41], UPT ;  /* 0x00ff281a180075ea */ /* 0x0001e2000b800008 */
[----:B------:R0:W-:Y:S01]  /*4f00*/  UTCHMMA gdesc[UR28], gdesc[UR30], tmem[UR8], tmem[UR42], idesc[UR43], UPT ;  /* 0x00ff2a1e1c0075ea */ /* 0x0001e2000b800008 */
[----:B------:R0:W-:Y:S01]  /*4f10*/  UTCBAR [UR4], URZ ;  /* 0x000000ff040073e9 */ /* 0x0001e200080000ff */
[----:B------:R-:W-:Y:S01]  /*4f20*/  NOP ;  /* 0x0000000000007918 */ /* 0x000fe20000000000 */
.L_x_6:
[----:B------:R-:W-:Y:S05]  /*4f30*/  @!P4 BRA `(.L_x_7) ;  /* 0x000000140048c947 */ /* 0x000fea0003800000 */
[----:B------:R-:W-:Y:S01]  /*4f40*/  VIADD R64, R64, 0xffffffc0 ;  /* 0xffffffc040407836 */ /* 0x000fe20000000000 */
[----:B0-----:R-:W-:Y:S02]  /*4f50*/  ULOP3.LUT UR14, UR7, 0x2000000, URZ, 0xfc, !UPT ;  /* 0x02000000070e7892 */ /* 0x001fe4000f8efcff */
[----:B------:R-:W-:Y:S02]  /*4f60*/  UIADD3.64 UR24, UPT, UPT, UR22, 0x80, URZ ;  /* 0x0000008016187897 */ /* 0x000fe4000fffe0ff */
[----:B------:R-:W-:Y:S02]  /*4f70*/  UIADD3.64 UR26, UPT, UPT, UR20, 0x2, URZ ;  /* 0x00000002141a7897 */ /* 0x000fe4000fffe0ff */
[----:B------:R-:W-:Y:S02]  /*4f80*/  UIADD3.64 UR28, UPT, UPT, UR22, 0x100, URZ ;  /* 0x00000100161c7897 */ /* 0x000fe4000fffe0ff */
[----:B------:R-:W-:Y:S01]  /*4f90*/  UIADD3.64 UR30, UPT, UPT, UR20, 0x4, URZ ;  /* 0x00000004141e7897 */ /* 0x000fe2000fffe0ff */
[----:B------:R-:W-:Y:S01]  /*4fa0*/  UMOV UR5, 0x1 ;  /* 0x0000000100057882 */ /* 0x000fe20000000000 */
[----:B------:R-:W-:-:S10]  /*4fb0*/  UMOV UR4, URZ ;  /* 0x000000ff00047c82 */ /* 0x000fd40008000000 */
.L_x_10:
[----:B------:R-:W-:Y:S01]  /*4fc0*/  USHF.L.U32 UR6, UR6, 0x1f, URZ ;  /* 0x0000001f06067899 */ /* 0x000fe200080006ff */
[----:B------:R-:W-:-:S04]  /*4fd0*/  IMAD.WIDE R134, R137, 0x2, R134 ;  /* 0x0000000289867825 */ /* 0x000fc800078e0286 */
[----:B------:R-:W-:-:S04]  /*4fe0*/  IMAD.WIDE R62, R137, 0x2, R62 ;  /* 0x00000002893e7825 */ /* 0x000fc800078e023e */
[----:B------:R-:W-:-:S04]  /*4ff0*/  IMAD.U32 R142, RZ, RZ, UR6 ;  /* 0x00000006ff8e7e24 */ /* 0x000fc8000f8e00ff */
[----:B------:R-:W0:Y:S02]  /*5000*/  SYNCS.PHASECHK.TRANS64.TRYWAIT P3, [UR11], R142 ;  /* 0x0000008eff0075a7 */ /* 0x000e24000806110b */
[----:B0-----:R-:W-:Y:S05]  /*5010*/  @!P3 BRA `(.L_x_8) ;  /* 0x00000034007cb947 */ /* 0x001fea0003800000 */
.L_x_16:
[-C--:B------:R-:W-:Y:S01]  /*5020*/  ISETP.GE.AND P4, PT, R68, R64.reuse, PT ;  /* 0x000000404400720c */ /* 0x080fe20003f86270 */
[----:B------:R-:W-:Y:S01]  /*5030*/  IMAD.WIDE R66, R201, 0x2, R66 ;  /* 0x00000002c9427825 */ /* 0x000fe200078e0242 */
[-C--:B------:R-:W-:Y:S02]  /*5040*/  ISETP.GE.AND P3, PT, R195, R64.reuse, PT ;  /* 0x00000040c300720c */ /* 0x080fe40003f66270 */
[-C--:B------:R-:W-:Y:S01]  /*5050*/  ISETP.GE.AND P6, PT, R197, R64.reuse, PT ;  /* 0x00000040c500720c */ /* 0x080fe20003fc6270 */
[----:B------:R-:W-:Y:S01]  /*5060*/  IMAD.WIDE R70, R201, 0x2, R70 ;  /* 0x00000002c9467825 */ /* 0x000fe200078e0246 */
[----:B------:R-:W-:Y:S02]  /*5070*/  ISETP.GE.AND P5, PT, R199, R64, PT ;  /* 0x00000040c700720c */ /* 0x000fe40003fa6270 */
[----:B------:R-:W-:Y:S01]  /*5080*/  PRMT R203, RZ, 0x7610, R203 ;  /* 0x00007610ffcb7816 */ /* 0x000fe200000000cb */
[----:B------:R-:W-:Y:S01]  /*5090*/  IMAD.WIDE R74, R201, 0x2, R74 ;  /* 0x00000002c94a7825 */ /* 0x000fe200078e024a */
[----:B------:R-:W-:-:S02]  /*50a0*/  PRMT R142, RZ, 0x7610, R142 ;  /* 0x00007610ff8e7816 */ /* 0x000fc4000000008e */
[----:B------:R-:W-:Y:S01]  /*50b0*/  PRMT R144, RZ, 0x7610, R144 ;  /* 0x00007610ff907816 */ /* 0x000fe20000000090 */
[----:B------:R-:W-:Y:S01]  /*50c0*/  IMAD.WIDE R72, R201, 0x2, R72 ;  /* 0x00000002c9487825 */ /* 0x000fe200078e0248 */
[----:B------:R-:W-:Y:S01]  /*50d0*/  PRMT R146, RZ, 0x7610, R146 ;  /* 0x00007610ff927816 */ /* 0x000fe20000000092 */
[----:B------:R-:W2:Y:S01]  /*50e0*/  @!P4 LDG.E.U16 R203, desc[UR18][R66.64] ;  /* 0x0000001242cbc981 */ /* 0x000ea2000c1e1500 */
[-C--:B------:R-:W-:Y:S01]  /*50f0*/  ISETP.GE.AND P4, PT, R139, R64.reuse, PT ;  /* 0x000000408b00720c */ /* 0x080fe20003f86270 */
[----:B------:R-:W-:Y:S02]  /*5100*/  IMAD.WIDE R16, R201, 0x2, R16 ;  /* 0x00000002c9107825 */ /* 0x000fe400078e0210 */
[----:B------:R-:W3:Y:S01]  /*5110*/  @!P3 LDG.E.U16 R142, desc[UR18][R70.64] ;  /* 0x00000012468eb981 */ /* 0x000ee2000c1e1500 */
[-C--:B------:R-:W-:Y:S01]  /*5120*/  ISETP.GE.AND P3, PT, R141, R64.reuse, PT ;  /* 0x000000408d00720c */ /* 0x080fe20003f66270 */
[----:B------:R-:W-:Y:S02]  /*5130*/  IMAD.WIDE R18, R201, 0x2, R18 ;  /* 0x00000002c9127825 */ /* 0x000fe400078e0212 */
[----:B------:R-:W4:Y:S01]  /*5140*/  @!P6 LDG.E.U16 R144, desc[UR18][R72.64] ;  /* 0x000000124890e981 */ /* 0x000f22000c1e1500 */
[----:B------:R-:W-:Y:S01]  /*5150*/  ISETP.GE.AND P6, PT, R167, R64, PT ;  /* 0x00000040a700720c */ /* 0x000fe20003fc6270 */
[----:B------:R-:W-:-:S02]  /*5160*/  IMAD.WIDE R8, R201, 0x2, R8 ;  /* 0x00000002c9087825 */ /* 0x000fc400078e0208 */
[----:B------:R-:W5:Y:S01]  /*5170*/  @!P5 LDG.E.U16 R146, desc[UR18][R74.64] ;  /* 0x000000124a92d981 */ /* 0x000f62000c1e1500 */
[-C--:B------:R-:W-:Y:S01]  /*5180*/  ISETP.GE.AND P5, PT, R181, R64.reuse, PT ;  /* 0x00000040b500720c */ /* 0x080fe20003fa6270 */
[C---:B------:R-:W-:Y:S01]  /*5190*/  IMAD.WIDE R12, R201.reuse, 0x2, R12 ;  /* 0x00000002c90c7825 */ /* 0x040fe200078e020c */
[----:B------:R-:W-:Y:S02]  /*51a0*/  PRMT R205, RZ, 0x7610, R205 ;  /* 0x00007610ffcd7816 */ /* 0x000fe400000000cd */
[----:B------:R-:W-:Y:S01]  /*51b0*/  PRMT R148, RZ, 0x7610, R148 ;  /* 0x00007610ff947816 */ /* 0x000fe20000000094 */
[----:B------:R-:W-:Y:S01]  /*51c0*/  IMAD.WIDE R14, R201, 0x2, R14 ;  /* 0x00000002c90e7825 */ /* 0x000fe200078e020e */
[----:B------:R-:W-:Y:S02]  /*51d0*/  PRMT R150, RZ, 0x7610, R150 ;  /* 0x00007610ff967816 */ /* 0x000fe40000000096 */
[----:B------:R-:W-:Y:S01]  /*51e0*/  PRMT R152, RZ, 0x7610, R152 ;  /* 0x00007610ff987816 */ /* 0x000fe20000000098 */
[----:B------:R-:W3:Y:S01]  /*51f0*/  @!P4 LDG.E.U16 R205, desc[UR18][R18.64] ;  /* 0x0000001212cdc981 */ /* 0x000ee2000c1e1500 */
[----:B------:R-:W-:Y:S01]  /*5200*/  ISETP.GE.AND P4, PT, R143, R64, PT ;  /* 0x000000408f00720c */ /* 0x000fe20003f86270 */
[----:B------:R-:W-:-:S02]  /*5210*/  IMAD.WIDE R10, R201, 0x2, R10 ;  /* 0x00000002c90a7825 */ /* 0x000fc400078e020a */
[----:B------:R-:W4:Y:S01]  /*5220*/  @!P3 LDG.E.U16 R148, desc[UR18][R16.64] ;  /* 0x000000121094b981 */ /* 0x000f22000c1e1500 */
[-C--:B------:R-:W-:Y:S01]  /*5230*/  ISETP.GE.AND P3, PT, R159, R64.reuse, PT ;  /* 0x000000409f00720c */ /* 0x080fe20003f66270 */
[----:B------:R-:W-:Y:S02]  /*5240*/  IMAD.WIDE R56, R201, 0x2, R56 ;  /* 0x00000002c9387825 */ /* 0x000fe400078e0238 */
[----:B------:R-:W4:Y:S01]  /*5250*/  @!P6 LDG.E.U16 R150, desc[UR18][R14.64] ;  /* 0x000000120e96e981 */ /* 0x000f22000c1e1500 */
[-C--:B------:R-:W-:Y:S01]  /*5260*/  ISETP.GE.AND P6, PT, R169, R64.reuse, PT ;  /* 0x00000040a900720c */ /* 0x080fe20003fc6270 */
[----:B------:R-:W-:Y:S02]  /*5270*/  IMAD.WIDE R58, R201, 0x2, R58 ;  /* 0x00000002c93a7825 */ /* 0x000fe400078e023a */
[----:B------:R-:W4:Y:S01]  /*5280*/  @!P5 LDG.E.U16 R152, desc[UR18][R12.64] ;  /* 0x000000120c98d981 */ /* 0x000f22000c1e1500 */
[----:B------:R-:W-:Y:S01]  /*5290*/  ISETP.GE.AND P5, PT, R183, R64, PT ;  /* 0x00000040b700720c */ /* 0x000fe20003fa6270 */
[----:B------:R-:W-:Y:S01]  /*52a0*/  IMAD.WIDE R4, R201, 0x2, R4 ;  /* 0x00000002c9047825 */ /* 0x000fe200078e0204 */
[----:B------:R-:W-:-:S02]  /*52b0*/  PRMT R207, RZ, 0x7610, R207 ;  /* 0x00007610ffcf7816 */ /* 0x000fc400000000cf */
[----:B------:R-:W-:Y:S01]  /*52c0*/  PRMT R154, RZ, 0x7610, R154 ;  /* 0x00007610ff9a7816 */ /* 0x000fe2000000009a */
[----:B------:R-:W-:Y:S01]  /*52d0*/  IMAD.WIDE R6, R201, 0x2, R6 ;  /* 0x00000002c9067825 */ /* 0x000fe200078e0206 */
[----:B------:R-:W-:Y:S02]  /*52e0*/  PRMT R156, RZ, 0x7610, R156 ;  /* 0x00007610ff9c7816 */ /* 0x000fe4000000009c */
[----:B------:R-:W-:Y:S01]  /*52f0*/  PRMT R158, RZ, 0x7610, R158 ;  /* 0x00007610ff9e7816 */ /* 0x000fe2000000009e */
[----:B------:R-:W4:Y:S01]  /*5300*/  @!P4 LDG.E.U16 R207, desc[UR18][R10.64] ;  /* 0x000000120acfc981 */ /* 0x000f22000c1e1500 */
[-C--:B------:R-:W-:Y:S01]  /*5310*/  ISETP.GE.AND P4, PT, R145, R64.reuse, PT ;  /* 0x000000409100720c */ /* 0x080fe20003f86270 */
[----:B------:R-:W-:Y:S02]  /*5320*/  IMAD.WIDE R48, R201, 0x2, R48 ;  /* 0x00000002c9307825 */ /* 0x000fe400078e0230 */
[----:B------:R-:W5:Y:S01]  /*5330*/  @!P3 LDG.E.U16 R154, desc[UR18][R8.64] ;  /* 0x00000012089ab981 */ /* 0x000f62000c1e1500 */
[----:B------:R-:W-:Y:S01]  /*5340*/  ISETP.GE.AND P3, PT, R147, R64, PT ;  /* 0x000000409300720c */ /* 0x000fe20003f66270 */
[----:B------:R-:W-:-:S02]  /*5350*/  IMAD.WIDE R50, R201, 0x2, R50 ;  /* 0x00000002c9327825 */ /* 0x000fc400078e0232 */
[----:B------:R-:W5:Y:S01]  /*5360*/  @!P6 LDG.E.U16 R156, desc[UR18][R6.64] ;  /* 0x00000012069ce981 */ /* 0x000f62000c1e1500 */
[-C--:B------:R-:W-:Y:S01]  /*5370*/  ISETP.GE.AND P6, PT, R171, R64.reuse, PT ;  /* 0x00000040ab00720c */ /* 0x080fe20003fc6270 */
[----:B------:R-:W-:Y:S02]  /*5380*/  IMAD.WIDE R40, R201, 0x2, R40 ;  /* 0x00000002c9287825 */ /* 0x000fe400078e0228 */
[----:B------:R-:W5:Y:S01]  /*5390*/  @!P5 LDG.E.U16 R158, desc[UR18][R4.64] ;  /* 0x00000012049ed981 */ /* 0x000f62000c1e1500 */
[----:B------:R-:W-:Y:S01]  /*53a0*/  ISETP.GE.AND P5, PT, R185, R64, PT ;  /* 0x00000040b900720c */ /* 0x000fe20003fa6270 */
[C---:B------:R-:W-:Y:S01]  /*53b0*/  IMAD.WIDE R52, R201.reuse, 0x2, R52 ;  /* 0x00000002c9347825 */ /* 0x040fe200078e0234 */
[----:B------:R-:W-:Y:S02]  /*53c0*/  PRMT R211, RZ, 0x7610, R211 ;  /* 0x00007610ffd37816 */ /* 0x000fe400000000d3 */
[----:B------:R-:W-:Y:S01]  /*53d0*/  PRMT R160, RZ, 0x7610, R160 ;  /* 0x00007610ffa07816 */ /* 0x000fe200000000a0 */
[----:B------:R-:W-:Y:S01]  /*53e0*/  IMAD.WIDE R54, R201, 0x2, R54 ;  /* 0x00000002c9367825 */ /* 0x000fe200078e0236 */
[----:B------:R-:W-:-:S02]  /*53f0*/  PRMT R162, RZ, 0x7610, R162 ;  /* 0x00007610ffa27816 */ /* 0x000fc400000000a2 */
[----:B------:R-:W-:Y:S01]  /*5400*/  PRMT R164, RZ, 0x7610, R164 ;  /* 0x00007610ffa47816 */ /* 0x000fe200000000a4 */
[----:B------:R-:W5:Y:S01]  /*5410*/  @!P4 LDG.E.U16 R211, desc[UR18][R58.64] ;  /* 0x000000123ad3c981 */ /* 0x000f62000c1e1500 */
[-C--:B------:R-:W-:Y:S01]  /*5420*/  ISETP.GE.AND P4, PT, R149, R64.reuse, PT ;  /* 0x000000409500720c */ /* 0x080fe20003f86270 */
[----:B------:R-:W-:Y:S02]  /*5430*/  IMAD.WIDE R42, R201, 0x2, R42 ;  /* 0x00000002c92a7825 */ /* 0x000fe400078e022a */
[----:B------:R-:W5:Y:S01]  /*5440*/  @!P3 LDG.E.U16 R160, desc[UR18][R56.64] ;  /* 0x0000001238a0b981 */ /* 0x000f62000c1e1500 */
[-C--:B------:R-:W-:Y:S01]  /*5450*/  ISETP.GE.AND P3, PT, R157, R64.reuse, PT ;  /* 0x000000409d00720c */ /* 0x080fe20003f66270 */
[----:B------:R-:W-:Y:S02]  /*5460*/  IMAD.WIDE R28, R201, 0x2, R28 ;  /* 0x00000002c91c7825 */ /* 0x000fe400078e021c */
[----:B------:R-:W5:Y:S01]  /*5470*/  @!P6 LDG.E.U16 R162, desc[UR18][R54.64] ;  /* 0x0000001236a2e981 */ /* 0x000f62000c1e1500 */
        /* <DEDUP_REMOVED lines=10> */
[----:B------:R-:W5:Y:S01]  /*5520*/  @!P4 LDG.E.U16 R213, desc[UR18][R50.64] ;  /* 0x0000001232d5c981 */ /* 0x000f62000c1e1500 */
[----:B------:R-:W-:Y:S01]  /*5530*/  ISETP.GE.AND P4, PT, R151, R64, PT ;  /* 0x000000409700720c */ /* 0x000fe20003f86270 */
[----:B------:R-:W-:-:S02]  /*5540*/  IMAD.WIDE R34, R201, 0x2, R34 ;  /* 0x00000002c9227825 */ /* 0x000fc400078e0222 */
        /* <DEDUP_REMOVED lines=8> */
[----:B------:R-:W-:Y:S01]  /*55d0*/  IMAD.WIDE R36, R201, 0x2, R36 ;  /* 0x00000002c9247825 */ /* 0x000fe200078e0224 */
[----:B------:R-:W-:-:S02]  /*55e0*/  PRMT R215, RZ, 0x7610, R215 ;  /* 0x00007610ffd77816 */ /* 0x000fc400000000d7 */
[----:B------:R-:W-:Y:S01]  /*55f0*/  PRMT R172, RZ, 0x7610, R172 ;  /* 0x00007610ffac7816 */ /* 0x000fe200000000ac */
[----:B------:R-:W-:Y:S01]  /*5600*/  IMAD.WIDE R38, R201, 0x2, R38 ;  /* 0x00000002c9267825 */ /* 0x000fe200078e0226 */
[----:B------:R-:W-:Y:S02]  /*5610*/  PRMT R174, RZ, 0x7610, R174 ;  /* 0x00007610ffae7816 */ /* 0x000fe400000000ae */
[----:B------:R-:W-:Y:S01]  /*5620*/  PRMT R176, RZ, 0x7610, R176 ;  /* 0x00007610ffb07816 */ /* 0x000fe200000000b0 */
        /* <DEDUP_REMOVED lines=11> */
[----:B------:R-:W-:Y:S01]  /*56e0*/  IMAD.WIDE R30, R201, 0x2, R30 ;  /* 0x00000002c91e7825 */ /* 0x000fe200078e021e */
        /* <DEDUP_REMOVED lines=15> */
[----:B------:R-:W-:Y:S01]  /*57e0*/  ISETP.GE.AND P5, PT, R193, R64, PT ;  /* 0x00000040c100720c */ /* 0x000fe20003fa6270 */
[C---:B------:R-:W-:Y:S01]  /*57f0*/  IMAD.WIDE R112, R137.reuse, 0x2, R112 ;  /* 0x0000000289707825 */ /* 0x040fe200078e0270 */
[----:B------:R-:W-:Y:S02]  /*5800*/  PRMT R219, RZ, 0x7610, R219 ;  /* 0x00007610ffdb7816 */ /* 0x000fe400000000db */
[----:B------:R-:W-:Y:S01]  /*5810*/  PRMT R184, RZ, 0x7610, R184 ;  /* 0x00007610ffb87816 */ /* 0x000fe200000000b8 */
[C---:B------:R-:W-:Y:S01]  /*5820*/  IMAD.WIDE R108, R137.reuse, 0x2, R108 ;  /* 0x00000002896c7825 */ /* 0x040fe200078e026c */
[----:B------:R-:W-:Y:S02]  /*5830*/  PRMT R186, RZ, 0x7610, R186 ;  /* 0x00007610ffba7816 */ /* 0x000fe400000000ba */
[----:B------:R-:W-:Y:S01]  /*5840*/  PRMT R188, RZ, 0x7610, R188 ;  /* 0x00007610ffbc7816 */ /* 0x000fe200000000bc */
[----:B------:R-:W5:Y:S01]  /*5850*/  @!P4 LDG.E.U16 R219, desc[UR18][R26.64] ;  /* 0x000000121adbc981 */ /* 0x000f62000c1e1500 */
[----:B------:R-:W-:-:S03]  /*5860*/  IMAD.WIDE R104, R137, 0x2, R104 ;  /* 0x0000000289687825 */ /* 0x000fc600078e0268 */
[----:B------:R-:W5:Y:S01]  /*5870*/  @!P3 LDG.E.U16 R184, desc[UR18][R24.64] ;  /* 0x0000001218b8b981 */ /* 0x000f62000c1e1500 */
[----:B------:R-:W-:-:S03]  /*5880*/  IMAD.WIDE R100, R137, 0x2, R100 ;  /* 0x0000000289647825 */ /* 0x000fc600078e0264 */
[----:B------:R-:W5:Y:S01]  /*5890*/  @!P6 LDG.E.U16 R186, desc[UR18][R22.64] ;  /* 0x0000001216bae981 */ /* 0x000f62000c1e1500 */
[----:B------:R-:W-:-:S03]  /*58a0*/  IMAD.WIDE R96, R137, 0x2, R96 ;  /* 0x0000000289607825 */ /* 0x000fc600078e0260 */
[----:B------:R-:W5:Y:S01]  /*58b0*/  @!P5 LDG.E.U16 R188, desc[UR18][R20.64] ;  /* 0x0000001214bcd981 */ /* 0x000f62000c1e1500 */
[C---:B------:R-:W-:Y:S01]  /*58c0*/  IMAD.WIDE R92, R137.reuse, 0x2, R92 ;  /* 0x00000002895c7825 */ /* 0x040fe200078e025c */
[----:B------:R-:W-:Y:S01]  /*58d0*/  BAR.SYNC.DEFER_BLOCKING 0x0 ;  /* 0x0000000000007b1d */ /* 0x000fe20000010000 */
[----:B------:R-:W-:Y:S02]  /*58e0*/  ISETP.GE.AND P4, PT, R138, R64, PT ;  /* 0x000000408a00720c */ /* 0x000fe40003f86270 */
[C---:B------:R-:W-:Y:S01]  /*58f0*/  IMAD.WIDE R88, R137.reuse, 0x2, R88 ;  /* 0x0000000289587825 */ /* 0x040fe200078e0258 */
[----:B------:R-:W-:Y:S02]  /*5900*/  PRMT R190, RZ, 0x7610, R190 ;  /* 0x00007610ffbe7816 */ /* 0x000fe400000000be */
[----:B------:R-:W-:Y:S01]  /*5910*/  PRMT R194, RZ, 0x7610, R194 ;  /* 0x00007610ffc27816 */ /* 0x000fe200000000c2 */
[----:B------:R-:W-:Y:S01]  /*5920*/  IMAD.WIDE R84, R137, 0x2, R84 ;  /* 0x0000000289547825 */ /* 0x000fe200078e0254 */
[----:B------:R-:W-:-:S02]  /*5930*/  PRMT R198, RZ, 0x7610, R198 ;  /* 0x00007610ffc67816 */ /* 0x000fc400000000c6 */
[----:B------:R-:W-:Y:S01]  /*5940*/  PRMT R202, RZ, 0x7610, R202 ;  /* 0x00007610ffca7816 */ /* 0x000fe200000000ca */
[C---:B------:R-:W-:Y:S01]  /*5950*/  IMAD.WIDE R80, R137.reuse, 0x2, R80 ;  /* 0x0000000289507825 */ /* 0x040fe200078e0250 */
[----:B------:R-:W-:Y:S02]  /*5960*/  PRMT R206, RZ, 0x7610, R206 ;  /* 0x00007610ffce7816 */ /* 0x000fe400000000ce */
[----:B------:R-:W-:Y:S01]  /*5970*/  PRMT R210, RZ, 0x7610, R210 ;  /* 0x00007610ffd27816 */ /* 0x000fe200000000d2 */
[C---:B------:R-:W-:Y:S01]  /*5980*/  IMAD.WIDE R76, R137.reuse, 0x2, R76 ;  /* 0x00000002894c7825 */ /* 0x040fe200078e024c */
[----:B------:R-:W-:Y:S02]  /*5990*/  PRMT R214, RZ, 0x7610, R214 ;  /* 0x00007610ffd67816 */ /* 0x000fe400000000d6 */
[----:B------:R-:W-:Y:S01]  /*59a0*/  PRMT R218, RZ, 0x7610, R218 ;  /* 0x00007610ffda7816 */ /* 0x000fe200000000da */
[----:B------:R-:W-:Y:S01]  /*59b0*/  IMAD.WIDE R130, R137, 0x2, R130 ;  /* 0x0000000289827825 */ /* 0x000fe200078e0282 */
[----:B------:R-:W-:-:S02]  /*59c0*/  PRMT R222, RZ, 0x7610, R222 ;  /* 0x00007610ffde7816 */ /* 0x000fc400000000de */
[----:B------:R-:W-:Y:S01]  /*59d0*/  PRMT R226, RZ, 0x7610, R226 ;  /* 0x00007610ffe27816 */ /* 0x000fe200000000e2 */
[C---:B------:R-:W-:Y:S01]  /*59e0*/  IMAD.WIDE R126, R137.reuse, 0x2, R126 ;  /* 0x00000002897e7825 */ /* 0x040fe200078e027e */
[----:B------:R-:W-:Y:S01]  /*59f0*/  PRMT R230, RZ, 0x7610, R230 ;  /* 0x00007610ffe67816 */ /* 0x000fe200000000e6 */
[----:B------:R-:W5:Y:S01]  /*5a00*/  @!P4 LDG.E.U16 R190, desc[UR18][R76.64] ;  /* 0x000000124cbec981 */ /* 0x000f62000c1e1500 */
        /* <DEDUP_REMOVED lines=41> */
[----:B------:R-:W-:-:S02]  /*5ca0*/  IMAD.WIDE R82, R137, 0x2, R82 ;  /* 0x0000000289527825 */ /* 0x000fc400078e0252 */
[----:B------:R-:W5:Y:S02]  /*5cb0*/  @!P4 LDG.E.U16 R234, desc[UR18][R120.64] ;  /* 0x0000001278eac981 */ /* 0x000f64000c1e1500 */
[C---:B------:R-:W-:Y:S02]  /*5cc0*/  IMAD.WIDE R78, R137.reuse, 0x2, R78 ;  /* 0x00000002894e7825 */ /* 0x040fe400078e024e */
[----:B------:R-:W5:Y:S02]  /*5cd0*/  @!P4 LDG.E.U16 R238, desc[UR18][R124.64] ;  /* 0x000000127ceec981 */ /* 0x000f64000c1e1500 */
[----:B------:R-:W-:Y:S02]  /*5ce0*/  IMAD.WIDE R60, R137, 0x2, R60 ;  /* 0x00000002893c7825 */ /* 0x000fe400078e023c */
[----:B------:R-:W5:Y:S04]  /*5cf0*/  @!P4 LDG.E.U16 R242, desc[UR18][R128.64] ;  /* 0x0000001280f2c981 */ /* 0x000f68000c1e1500 */
        /* <DEDUP_REMOVED lines=18> */
[----:B--2---:R0:W-:Y:S04]  /*5e20*/  STS.U16 [R140+UR9+0x8000], R203 ;  /* 0x008000cb8c007988 */ /* 0x0041e80008000409 */
[----:B---3--:R0:W-:Y:S04]  /*5e30*/  STS.U16 [R140+UR9+0x8400], R205 ;  /* 0x008400cd8c007988 */ /* 0x0081e80008000409 */
[----:B----4-:R0:W-:Y:S04]  /*5e40*/  STS.U16 [R140+UR9+0x8800], R207 ;  /* 0x008800cf8c007988 */ /* 0x0101e80008000409 */
[----:B-----5:R0:W-:Y:S04]  /*5e50*/  STS.U16 [R140+UR9+0x8c00], R211 ;  /* 0x008c00d38c007988 */ /* 0x0201e80008000409 */
        /* <DEDUP_REMOVED lines=60> */
[----:B------:R1:W-:Y:S06]  /*6220*/  MEMBAR.ALL.CTA ;  /* 0x0000000000007992 */ /* 0x0003ec0000008000 */
[----:B-1----:R-:W1:Y:S01]  /*6230*/  FENCE.VIEW.ASYNC.S ;  /* 0x00000000000073c6 */ /* 0x002e620000000000 */
[----:B------:R-:W-:-:S04]  /*6240*/  ULEA UR11, UR5, UR9, 0x3 ;  /* 0x00000009050b7291 */ /* 0x000fc8000f8e18ff */
[----:B------:R-:W-:Y:S01]  /*6250*/  UIADD3 UR11, UPT, UPT, UR11, 0x10000, URZ ;  /* 0x000100000b0b7890 */ /* 0x000fe2000fffe0ff */
[----:B-1----:R-:W-:Y:S06]  /*6260*/  BAR.SYNC.DEFER_BLOCKING 0x0 ;  /* 0x0000000000007b1d */ /* 0x002fec0000010000 */
[----:B0-----:R-:W-:Y:S05]  /*6270*/  @P0 BRA `(.L_x_9) ;  /* 0x00000000004c0947 */ /* 0x001fea0003800000 */
        /* <DEDUP_REMOVED lines=9> */
[----:B------:R-:W-:Y:S01]  /*6310*/  UMOV UR7, URZ ;  /* 0x000000ff00077c82 */ /* 0x000fe20008000000 */
[----:B------:R0:W-:Y:S01]  /*6320*/  UTCHMMA gdesc[UR14], gdesc[UR12], tmem[UR8], tmem[UR16], idesc[UR17], UPT ;  /* 0x00ff100c0e0075ea */ /* 0x0001e2000b800008 */
        /* <DEDUP_REMOVED lines=8> */
.L_x_9:
[----:B------:R-:W-:Y:S01]  /*63b0*/  UIADD3 UR5, UPT, UPT, UR5, 0x1, URZ ;  /* 0x0000000105057890 */ /* 0x000fe2000fffe0ff */
[----:B------:R-:W-:Y:S02]  /*63c0*/  VIADD R136, R136, 0xffffffff ;  /* 0xffffffff88887836 */ /* 0x000fe40000000000 */
[----:B------:R-:W-:Y:S01]  /*63d0*/  VIADD R64, R64, 0xffffffc0 ;  /* 0xffffffc040407836 */ /* 0x000fe20000000000 */
[----:B------:R-:W-:Y:S02]  /*63e0*/  UISETP.GT.AND UP0, UPT, UR5, 0x1, UPT ;  /* 0x000000010500788c */ /* 0x000fe4000bf04270 */
[----:B------:R-:W-:Y:S02]  /*63f0*/  ISETP.NE.U32.AND P3, PT, R136, RZ, PT ;  /* 0x000000ff8800720c */ /* 0x000fe40003f65070 */
[----:B0-----:R-:W-:Y:S02]  /*6400*/  USEL UR6, URZ, 0x1, !UP0 ;  /* 0x00000001ff067887 */ /* 0x001fe4000c000000 */
[----:B------:R-:W-:-:S02]  /*6410*/  USEL UR5, UR5, URZ, !UP0 ;  /* 0x000000ff05057287 */ /* 0x000fc4000c000000 */
[----:B------:R-:W-:-:S03]  /*6420*/  ULOP3.LUT UR7, UR4, UR6, URZ, 0x3c, !UPT ;  /* 0x0000000604077292 */ /* 0x000fc6000f8e3cff */
[----:B------:R-:W-:-:S04]  /*6430*/  UMOV UR6, UR4 ;  /* 0x0000000400067c82 */ /* 0x000fc80008000000 */
[----:B------:R-:W-:Y:S01]  /*6440*/  UMOV UR4, UR7 ;  /* 0x0000000700047c82 */ /* 0x000fe20008000000 */
[----:B------:R-:W-:Y:S05]  /*6450*/  @P3 BRA `(.L_x_10) ;  /* 0xffffffe800d83947 */ /* 0x000fea000383ffff */
.L_x_7:
[----:B------:R-:W-:-:S13]  /*6460*/  ISETP.GE.AND P0, PT, R65, 0x40, PT ;  /* 0x000000404100780c */ /* 0x000fda0003f06270 */
[----:B------:R-:W-:Y:S05]  /*6470*/  @!P0 BRA `(.L_x_11) ;  /* 0x0000000000108947 */ /* 0x000fea0003800000 */
[----:B------:R-:W-:-:S06]  /*6480*/  USHF.L.U32 UR6, UR6, 0x1f, URZ ;  /* 0x0000001f06067899 */ /* 0x000fcc00080006ff */
[----:B------:R-:W-:-:S04]  /*6490*/  IMAD.U32 R4, RZ, RZ, UR6 ;  /* 0x00000006ff047e24 */ /* 0x000fc8000f8e00ff */
[----:B------:R-:W1:Y:S02]  /*64a0*/  SYNCS.PHASECHK.TRANS64.TRYWAIT P0, [UR11], R4 ;  /* 0x00000004ff0075a7 */ /* 0x000e64000800110b */
[----:B-1----:R-:W-:Y:S05]  /*64b0*/  @!P0 BRA `(.L_x_12) ;  /* 0x0000002000608947 */ /* 0x002fea0003800000 */
.L_x_11:
[----:B------:R-:W-:Y:S01]  /*64c0*/  BAR.SYNC.DEFER_BLOCKING 0x0 ;  /* 0x0000000000007b1d */ /* 0x000fe20000010000 */
[C---:B------:R-:W-:Y:S02]  /*64d0*/  LOP3.LUT R70, R0.reuse, 0x80, RZ, 0xc0, !PT ;  /* 0x0000008000467812 */ /* 0x040fe400078ec0ff */
[----:B------:R-:W-:Y:S02]  /*64e0*/  LOP3.LUT R71, R0, 0x7f, RZ, 0xc0, !PT ;  /* 0x0000007f00477812 */ /* 0x000fe400078ec0ff */
[----:B------:R-:W-:Y:S01]  /*64f0*/  LEA R0, R70, UR9, 0x5 ;  /* 0x0000000946007c11 */ /* 0x000fe2000f8e28ff */
[----:B0-----:R-:W0:Y:S01]  /*6500*/  LDCU.128 UR12, c[0x0][0x390] ;  /* 0x00007200ff0c77ac */ /* 0x001e220008000c00 */
[----:B------:R-:W-:-:S03]  /*6510*/  LEA R69, R69, UR9, 0x4 ;  /* 0x0000000945457c11 */ /* 0x000fc6000f8e20ff */
[----:B------:R-:W-:Y:S01]  /*6520*/  IMAD R70, R71, 0x10, R0 ;  /* 0x0000001047467824 */ /* 0x000fe200078e0200 */
[----:B------:R-:W1:Y:S01]  /*6530*/  LDCU UR4, c[0x0][0x3b4] ;  /* 0x00007680ff0477ac */ /* 0x000e620008000800 */
[----:B------:R-:W2:Y:S01]  /*6540*/  LDC R0, c[0x0][0x3b8] ;  /* 0x0000ee00ff007b82 */ /* 0x000ea20000000800 */
[----:B------:R-:W3:Y:S07]  /*6550*/  @!P2 SYNCS.CCTL.IV [UR9+0x10000] ;  /* 0x01000000ff00a9b1 */ /* 0x000eee0008000009 */
[----:B---3--:R-:W-:Y:S01]  /*6560*/  BAR.SYNC.DEFER_BLOCKING 0x0 ;  /* 0x0000000000007b1d */ /* 0x008fe20000010000 */
[C---:B0-----:R-:W-:Y:S01]  /*6570*/  ISETP.GE.AND P0, PT, R2.reuse, UR14, PT ;  /* 0x0000000e02007c0c */ /* 0x041fe2000bf06270 */
[----:B-1----:R-:W-:-:S04]  /*6580*/  IMAD R2, R2, UR4, RZ ;  /* 0x0000000402027c24 */ /* 0x002fc8000f8e02ff */
[----:B------:R-:W0:Y:S01]  /*6590*/  LDTM.x64 R4, tmem[UR10] ;  /* 0x0000000a000479ee */ /* 0x000e220008340000 */
[----:B------:R-:W1:Y:S01]  /*65a0*/  @!P2 SYNCS.CCTL.IV [UR9+0x10008] ;  /* 0x01000800ff00a9b1 */ /* 0x000e620008000009 */
[----:B------:R-:W-:Y:S01]  /*65b0*/  NOP ;  /* 0x0000000000007918 */ /* 0x000fe20000000000 */
[----:B0-----:R-:W-:Y:S02]  /*65c0*/  F2FP.F16.F32.PACK_AB R4, R6, R4 ;  /* 0x000000040604723e */ /* 0x001fe400000000ff */
[----:B------:R-:W-:Y:S02]  /*65d0*/  F2FP.F16.F32.PACK_AB R72, R7, R5 ;  /* 0x000000050748723e */ /* 0x000fe400000000ff */
[----:B------:R-:W-:Y:S02]  /*65e0*/  F2FP.F16.F32.PACK_AB R5, R10, R8 ;  /* 0x000000080a05723e */ /* 0x000fe400000000ff */
[----:B------:R-:W-:Y:S02]  /*65f0*/  F2FP.F16.F32.PACK_AB R73, R11, R9 ;  /* 0x000000090b49723e */ /* 0x000fe400000000ff */
[----:B------:R-:W-:-:S02]  /*6600*/  F2FP.F16.F32.PACK_AB R6, R14, R12 ;  /* 0x0000000c0e06723e */ /* 0x000fc400000000ff */
[----:B------:R-:W-:Y:S02]  /*6610*/  F2FP.F16.F32.PACK_AB R74, R15, R13 ;  /* 0x0000000d0f4a723e */ /* 0x000fe400000000ff */
[----:B------:R-:W-:Y:S02]  /*6620*/  F2FP.F16.F32.PACK_AB R7, R18, R16 ;  /* 0x000000101207723e */ /* 0x000fe400000000ff */
[----:B------:R-:W-:Y:S02]  /*6630*/  F2FP.F16.F32.PACK_AB R75, R19, R17 ;  /* 0x00000011134b723e */ /* 0x000fe400000000ff */
[----:B------:R-:W-:Y:S01]  /*6640*/  F2FP.F16.F32.PACK_AB R20, R22, R20 ;  /* 0x000000141614723e */ /* 0x000fe200000000ff */
[----:B-1----:R-:W-:Y:S01]  /*6650*/  STS.128 [R70], R4 ;  /* 0x0000000446007388 */ /* 0x002fe20000000c00 */
[----:B------:R-:W-:Y:S02]  /*6660*/  F2FP.F16.F32.PACK_AB R22, R30, R28 ;  /* 0x0000001c1e16723e */ /* 0x000fe400000000ff */
[----:B------:R-:W-:Y:S01]  /*6670*/  F2FP.F16.F32.PACK_AB R78, R31, R29 ;  /* 0x0000001d1f4e723e */ /* 0x000fe200000000ff */
[----:B------:R-:W-:Y:S01]  /*6680*/  STS.128 [R70+0x800], R72 ;  /* 0x0008004846007388 */ /* 0x000fe20000000c00 */
[----:B------:R-:W-:-:S02]  /*6690*/  F2FP.F16.F32.PACK_AB R28, R39, R37 ;  /* 0x00000025271c723e */ /* 0x000fc400000000ff */
[----:B------:R-:W-:Y:S01]  /*66a0*/  F2FP.F16.F32.PACK_AB R37, R42, R40 ;  /* 0x000000282a25723e */ /* 0x000fe200000000ff */
[----:B------:R-:W-:Y:S01]  /*66b0*/  BAR.SYNC.DEFER_BLOCKING 0x0 ;  /* 0x0000000000007b1d */ /* 0x000fe20000010000 */
[----:B------:R-:W-:Y:S02]  /*66c0*/  F2FP.F16.F32.PACK_AB R29, R43, R41 ;  /* 0x000000292b1d723e */ /* 0x000fe400000000ff */
[----:B------:R-:W-:Y:S02]  /*66d0*/  F2FP.F16.F32.PACK_AB R76, R23, R21 ;  /* 0x00000015174c723e */ /* 0x000fe400000000ff */
[----:B------:R-:W-:Y:S02]  /*66e0*/  F2FP.F16.F32.PACK_AB R21, R26, R24 ;  /* 0x000000181a15723e */ /* 0x000fe400000000ff */
[----:B------:R-:W-:Y:S02]  /*66f0*/  F2FP.F16.F32.PACK_AB R77, R27, R25 ;  /* 0x000000191b4d723e */ /* 0x000fe400000000ff */
[----:B------:R-:W-:-:S02]  /*6700*/  F2FP.F16.F32.PACK_AB R23, R34, R32 ;  /* 0x000000202217723e */ /* 0x000fc400000000ff */
[----:B------:R-:W-:Y:S02]  /*6710*/  F2FP.F16.F32.PACK_AB R79, R35, R33 ;  /* 0x00000021234f723e */ /* 0x000fe400000000ff */
[----:B------:R-:W-:Y:S02]  /*6720*/  F2FP.F16.F32.PACK_AB R36, R38, R36 ;  /* 0x000000242624723e */ /* 0x000fe400000000ff */
[----:B------:R-:W-:Y:S02]  /*6730*/  F2FP.F16.F32.PACK_AB R38, R46, R44 ;  /* 0x0000002c2e26723e */ /* 0x000fe400000000ff */
[----:B------:R-:W-:Y:S02]  /*6740*/  F2FP.F16.F32.PACK_AB R30, R47, R45 ;  /* 0x0000002d2f1e723e */ /* 0x000fe400000000ff */
[----:B------:R-:W-:Y:S02]  /*6750*/  F2FP.F16.F32.PACK_AB R39, R50, R48 ;  /* 0x000000303227723e */ /* 0x000fe400000000ff */
[----:B------:R-:W-:-:S02]  /*6760*/  F2FP.F16.F32.PACK_AB R31, R51, R49 ;  /* 0x00000031331f723e */ /* 0x000fc400000000ff */
[----:B------:R-:W-:Y:S01]  /*6770*/  F2FP.F16.F32.PACK_AB R52, R54, R52 ;  /* 0x000000343634723e */ /* 0x000fe200000000ff */
[----:B------:R-:W0:Y:S01]  /*6780*/  LDS.128 R40, [R69] ;  /* 0x0000000045287984 */ /* 0x000e220000000c00 */
[----:B------:R-:W-:Y:S02]  /*6790*/  F2FP.F16.F32.PACK_AB R32, R55, R53 ;  /* 0x000000353720723e */ /* 0x000fe400000000ff */
[----:B------:R-:W-:Y:S01]  /*67a0*/  F2FP.F16.F32.PACK_AB R53, R58, R56 ;  /* 0x000000383a35723e */ /* 0x000fe200000000ff */
[----:B------:R-:W-:Y:S01]  /*67b0*/  LDS.128 R12, [R69+0x1000] ;  /* 0x00100000450c7984 */ /* 0x000fe20000000c00 */
[----:B------:R-:W-:Y:S02]  /*67c0*/  F2FP.F16.F32.PACK_AB R33, R59, R57 ;  /* 0x000000393b21723e */ /* 0x000fe400000000ff */
[----:B------:R-:W-:Y:S01]  /*67d0*/  F2FP.F16.F32.PACK_AB R54, R62, R60 ;  /* 0x0000003c3e36723e */ /* 0x000fe200000000ff */
[----:B------:R-:W-:Y:S01]  /*67e0*/  BAR.SYNC.DEFER_BLOCKING 0x0 ;  /* 0x0000000000007b1d */ /* 0x000fe20000010000 */
[----:B------:R-:W-:-:S02]  /*67f0*/  F2FP.F16.F32.PACK_AB R34, R63, R61 ;  /* 0x0000003d3f22723e */ /* 0x000fc400000000ff */
[----:B------:R-:W-:Y:S02]  /*6800*/  F2FP.F16.F32.PACK_AB R55, R66, R64 ;  /* 0x000000404237723e */ /* 0x000fe400000000ff */
[----:B------:R-:W-:Y:S02]  /*6810*/  F2FP.F16.F32.PACK_AB R35, R67, R65 ;  /* 0x000000414323723e */ /* 0x000fe400000000ff */
[C-C-:B------:R-:W-:Y:S02]  /*6820*/  LOP3.LUT R45, R3.reuse, 0x8, R68.reuse, 0xfe, !PT ;  /* 0x00000008032d7812 */ /* 0x140fe400078efe44 */
[C-C-:B------:R-:W-:Y:S02]  /*6830*/  LOP3.LUT R47, R3.reuse, 0x34, R68.reuse, 0xfe, !PT ;  /* 0x00000034032f7812 */ /* 0x140fe400078efe44 */
[C-C-:B------:R-:W-:Y:S02]  /*6840*/  LOP3.LUT R49, R3.reuse, 0x32, R68.reuse, 0xfe, !PT ;  /* 0x0000003203317812 */ /* 0x140fe400078efe44 */
[----:B------:R-:W-:-:S02]  /*6850*/  LOP3.LUT R51, R3, 0x30, R68, 0xfe, !PT ;  /* 0x0000003003337812 */ /* 0x000fc400078efe44 */
[C---:B------:R-:W-:Y:S01]  /*6860*/  LOP3.LUT R57, R3.reuse, 0x2a, R68, 0xfe, !PT ;  /* 0x0000002a03397812 */ /* 0x040fe200078efe44 */
[----:B------:R1:W-:Y:S04]  /*6870*/  STS.128 [R70], R20 ;  /* 0x0000001446007388 */ /* 0x0003e80000000c00 */
[----:B------:R-:W-:Y:S01]  /*6880*/  STS.128 [R70+0x800], R76 ;  /* 0x0008004c46007388 */ /* 0x000fe20000000c00 */
[----:B------:R-:W-:Y:S01]  /*6890*/  BAR.SYNC.DEFER_BLOCKING 0x0 ;  /* 0x0000000000007b1d */ /* 0x000fe20000010000 */
[----:B-1----:R-:W-:Y:S02]  /*68a0*/  LOP3.LUT R21, R3, R68, RZ, 0xfc, !PT ;  /* 0x0000004403157212 */ /* 0x002fe400078efcff */
[C---:B------:R-:W-:Y:S02]  /*68b0*/  LEA R20, P2, R2.reuse, UR12, 0x1 ;  /* 0x0000000c02147c11 */ /* 0x040fe4000f8408ff */
[C---:B------:R-:W-:Y:S01]  /*68c0*/  ISETP.LT.AND P5, PT, R21.reuse, UR15, !P0 ;  /* 0x0000000f15007c0c */ /* 0x040fe2000c7a1270 */
[----:B--2---:R-:W-:Y:S01]  /*68d0*/  IMAD R23, R21, R0, RZ ;  /* 0x0000000015177224 */ /* 0x004fe200078e02ff */
[----:B------:R-:W-:-:S04]  /*68e0*/  LEA.HI.X.SX32 R2, R2, UR13, 0x1, P2 ;  /* 0x0000000d02027c11 */ /* 0x000fc800090f0eff */
[----:B------:R-:W-:-:S04]  /*68f0*/  LEA R22, P2, R23, R20, 0x1 ;  /* 0x0000001417167211 */ /* 0x000fc800078408ff */
[----:B------:R-:W-:Y:S01]  /*6900*/  LEA.HI.X.SX32 R23, R23, R2, 0x1, P2 ;  /* 0x0000000217177211 */ /* 0x000fe200010f0eff */
[----:B------:R-:W1:Y:S04]  /*6910*/  LDS.128 R24, [R69] ;  /* 0x0000000045187984 */ /* 0x000e680000000c00 */
[----:B------:R-:W-:Y:S01]  /*6920*/  LDS.128 R8, [R69+0x1000] ;  /* 0x0010000045087984 */ /* 0x000fe20000000c00 */
[----:B------:R-:W-:Y:S06]  /*6930*/  BAR.SYNC.DEFER_BLOCKING 0x0 ;  /* 0x0000000000007b1d */ /* 0x000fec0000010000 */
[----:B------:R2:W-:Y:S04]  /*6940*/  STS.128 [R70], R36 ;  /* 0x0000002446007388 */ /* 0x0005e80000000c00 */
[----:B------:R3:W-:Y:S01]  /*6950*/  STS.128 [R70+0x800], R28 ;  /* 0x0008001c46007388 */ /* 0x0007e20000000c00 */
[----:B------:R-:W-:Y:S01]  /*6960*/  BAR.SYNC.DEFER_BLOCKING 0x0 ;  /* 0x0000000000007b1d */ /* 0x000fe20000010000 */
[----:B--2---:R-:W-:-:S02]  /*6970*/  LOP3.LUT R37, R3, 0x6, R68, 0xfe, !PT ;  /* 0x0000000603257812 */ /* 0x004fc400078efe44 */
[----:B0-----:R-:W-:Y:S02]  /*6980*/  PRMT R36, R40, 0x7632, R36 ;  /* 0x0000763228247816 */ /* 0x001fe40000000024 */
[C-C-:B---3--:R-:W-:Y:S02]  /*6990*/  LOP3.LUT R29, R3.reuse, 0x2, R68.reuse, 0xfe, !PT ;  /* 0x00000002031d7812 */ /* 0x148fe400078efe44 */
[----:B------:R-:W-:Y:S02]  /*69a0*/  LOP3.LUT R31, R3, 0x4, R68, 0xfe, !PT ;  /* 0x00000004031f7812 */ /* 0x000fe400078efe44 */
[C---:B------:R-:W-:Y:S01]  /*69b0*/  ISETP.LT.AND P4, PT, R29.reuse, UR15, !P0 ;  /* 0x0000000f1d007c0c */ /* 0x040fe2000c781270 */
[-C--:B------:R-:W-:Y:S01]  /*69c0*/  IMAD R29, R29, R0.reuse, RZ ;  /* 0x000000001d1d7224 */ /* 0x080fe200078e02ff */
[C---:B------:R-:W-:Y:S01]  /*69d0*/  ISETP.LT.AND P3, PT, R31.reuse, UR15, !P0 ;  /* 0x0000000f1f007c0c */ /* 0x040fe2000c761270 */
[----:B------:R-:W-:Y:S01]  /*69e0*/  IMAD R31, R31, R0, RZ ;  /* 0x000000001f1f7224 */ /* 0x000fe200078e02ff */
[----:B------:R-:W-:-:S02]  /*69f0*/  ISETP.LT.AND P2, PT, R37, UR15, !P0 ;  /* 0x0000000f25007c0c */ /* 0x000fc4000c741270 */
[----:B------:R-:W-:Y:S01]  /*6a00*/  LEA R28, P6, R29, R20, 0x1 ;  /* 0x000000141d1c7211 */ /* 0x000fe200078c08ff */
[----:B------:R-:W0:Y:S01]  /*6a10*/  LDS.128 R16, [R69] ;  /* 0x0000000045107984 */ /* 0x000e220000000c00 */
[----:B------:R-:W-:Y:S02]  /*6a20*/  PRMT R38, R41, 0x7632, R38 ;  /* 0x0000763229267816 */ /* 0x000fe40000000026 */
[----:B------:R-:W-:Y:S01]  /*6a30*/  LEA.HI.X.SX32 R29, R29, R2, 0x1, P6 ;  /* 0x000000021d1d7211 */ /* 0x000fe200030f0eff */
[----:B------:R-:W-:Y:S01]  /*6a40*/  LDS.128 R4, [R69+0x1000] ;  /* 0x0010000045047984 */ /* 0x000fe20000000c00 */
[----:B------:R-:W-:Y:S01]  /*6a50*/  BAR.SYNC.DEFER_BLOCKING 0x0 ;  /* 0x0000000000007b1d */ /* 0x000fe20000010000 */
[----:B------:R-:W-:Y:S02]  /*6a60*/  LEA R30, P6, R31, R20, 0x1 ;  /* 0x000000141f1e7211 */ /* 0x000fe400078c08ff */
[--C-:B------:R-:W-:Y:S02]  /*6a70*/  LOP3.LUT R39, R3, 0x12, R68.reuse, 0xfe, !PT ;  /* 0x0000001203277812 */ /* 0x100fe400078efe44 */
[----:B------:R-:W-:Y:S01]  /*6a80*/  LEA.HI.X.SX32 R31, R31, R2, 0x1, P6 ;  /* 0x000000021f1f7211 */ /* 0x000fe200030f0eff */
[----:B------:R2:W-:Y:S04]  /*6a90*/  STS.128 [R70], R52 ;  /* 0x0000003446007388 */ /* 0x0005e80000000c00 */
[----:B------:R3:W-:Y:S01]  /*6aa0*/  STS.128 [R70+0x800], R32 ;  /* 0x0008002046007388 */ /* 0x0007e20000000c00 */
[----:B------:R-:W-:Y:S01]  /*6ab0*/  BAR.SYNC.DEFER_BLOCKING 0x0 ;  /* 0x0000000000007b1d */ /* 0x000fe20000010000 */
[----:B--2---:R-:W-:-:S02]  /*6ac0*/  LOP3.LUT R53, R3, 0x2e, R68, 0xfe, !PT ;  /* 0x0000002e03357812 */ /* 0x004fc400078efe44 */
[--C-:B------:R-:W-:Y:S01]  /*6ad0*/  LOP3.LUT R55, R3, 0x2c, R68.reuse, 0xfe, !PT ;  /* 0x0000002c03377812 */ /* 0x100fe200078efe44 */
[-C--:B---3--:R-:W-:Y:S01]  /*6ae0*/  IMAD R33, R37, R0.reuse, RZ ;  /* 0x0000000025217224 */ /* 0x088fe200078e02ff */
[----:B------:R-:W-:Y:S01]  /*6af0*/  LOP3.LUT R37, R3, 0xe, R68, 0xfe, !PT ;  /* 0x0000000e03257812 */ /* 0x000fe200078efe44 */
[----:B------:R-:W-:-:S03]  /*6b00*/  IMAD R35, R45, R0, RZ ;  /* 0x000000002d237224 */ /* 0x000fc600078e02ff */
[----:B------:R-:W-:-:S04]  /*6b10*/  LEA R32, P6, R33, R20, 0x1 ;  /* 0x0000001421207211 */ /* 0x000fc800078c08ff */
[----:B------:R-:W-:Y:S01]  /*6b20*/  LEA.HI.X.SX32 R33, R33, R2, 0x1, P6 ;  /* 0x0000000221217211 */ /* 0x000fe200030f0eff */
[----:B------:R2:W-:Y:S01]  /*6b30*/  @P5 STG.E.U16 desc[UR18][R22.64], R40 ;  /* 0x0000002816005986 */ /* 0x0005e2000c101512 */
[----:B------:R-:W-:Y:S02]  /*6b40*/  ISETP.LT.AND P5, PT, R45, UR15, !P0 ;  /* 0x0000000f2d007c0c */ /* 0x000fe4000c7a1270 */
[----:B------:R-:W-:Y:S01]  /*6b50*/  LOP3.LUT R45, R3, 0x36, R68, 0xfe, !PT ;  /* 0x00000036032d7812 */ /* 0x000fe200078efe44 */
[----:B------:R3:W-:Y:S01]  /*6b60*/  @P4 STG.E.U16 desc[UR18][R28.64], R36 ;  /* 0x000000241c004986 */ /* 0x0007e2000c101512 */
[----:B------:R-:W-:-:S03]  /*6b70*/  LEA R34, P4, R35, R20, 0x1 ;  /* 0x0000001423227211 */ /* 0x000fc600078808ff */
[----:B------:R4:W-:Y:S01]  /*6b80*/  @P3 STG.E.U16 desc[UR18][R30.64], R41 ;  /* 0x000000291e003986 */ /* 0x0009e2000c101512 */
[----:B------:R-:W-:Y:S02]  /*6b90*/  LEA.HI.X.SX32 R35, R35, R2, 0x1, P4 ;  /* 0x0000000223237211 */ /* 0x000fe400020f0eff */
[--C-:B--2---:R-:W-:Y:S01]  /*6ba0*/  LOP3.LUT R23, R3, 0xa, R68.reuse, 0xfe, !PT ;  /* 0x0000000a03177812 */ /* 0x104fe200078efe44 */
[----:B------:R-:W-:Y:S03]  /*6bb0*/  @P2 STG.E.U16 desc[UR18][R32.64], R38 ;  /* 0x0000002620002986 */ /* 0x000fe6000c101512 */
[C---:B------:R-:W-:Y:S01]  /*6bc0*/  ISETP.LT.AND P3, PT, R23.reuse, UR15, !P0 ;  /* 0x0000000f17007c0c */ /* 0x040fe2000c761270 */
[-C--:B------:R-:W-:Y:S01]  /*6bd0*/  IMAD R23, R23, R0.reuse, RZ ;  /* 0x0000000017177224 */ /* 0x080fe200078e02ff */
[--C-:B---3--:R-:W-:Y:S01]  /*6be0*/  LOP3.LUT R29, R3, 0xc, R68.reuse, 0xfe, !PT ;  /* 0x0000000c031d7812 */ /* 0x108fe200078efe44 */
[----:B------:R2:W-:Y:S01]  /*6bf0*/  @P5 STG.E.U16 desc[UR18][R34.64], R42 ;  /* 0x0000002a22005986 */ /* 0x0005e2000c101512 */
[----:B----4-:R-:W-:Y:S01]  /*6c00*/  IMAD R31, R37, R0, RZ ;  /* 0x00000000251f7224 */ /* 0x010fe200078e02ff */
[----:B------:R-:W-:-:S02]  /*6c10*/  LOP3.LUT R41, R3, 0x3a, R68, 0xfe, !PT ;  /* 0x0000003a03297812 */ /* 0x000fc400078efe44 */
[----:B------:R-:W-:Y:S02]  /*6c20*/  LEA R22, P4, R23, R20, 0x1 ;  /* 0x0000001417167211 */ /* 0x000fe400078808ff */
[C---:B------:R-:W-:Y:S01]  /*6c30*/  ISETP.LT.AND P2, PT, R29.reuse, UR15, !P0 ;  /* 0x0000000f1d007c0c */ /* 0x040fe2000c741270 */
[----:B------:R-:W-:Y:S01]  /*6c40*/  IMAD R29, R29, R0, RZ ;  /* 0x000000001d1d7224 */ /* 0x000fe200078e02ff */
[----:B------:R-:W-:Y:S02]  /*6c50*/  LEA.HI.X.SX32 R23, R23, R2, 0x1, P4 ;  /* 0x0000000217177211 */ /* 0x000fe400020f0eff */
[----:B------:R-:W-:Y:S02]  /*6c60*/  ISETP.LT.AND P4, PT, R37, UR15, !P0 ;  /* 0x0000000f25007c0c */ /* 0x000fe4000c781270 */
[----:B--2---:R-:W-:Y:S02]  /*6c70*/  PRMT R35, R42, 0x7632, R35 ;  /* 0x000076322a237816 */ /* 0x004fe40000000023 */
[----:B------:R-:W-:-:S02]  /*6c80*/  LOP3.LUT R33, R3, 0x10, R68, 0xfe, !PT ;  /* 0x0000001003217812 */ /* 0x000fc400078efe44 */
[-C--:B------:R-:W-:Y:S01]  /*6c90*/  LEA R28, P5, R29, R20.reuse, 0x1 ;  /* 0x000000141d1c7211 */ /* 0x080fe200078a08ff */
[----:B------:R2:W-:Y:S01]  /*6ca0*/  @P3 STG.E.U16 desc[UR18][R22.64], R35 ;  /* 0x0000002316003986 */ /* 0x0005e2000c101512 */
[----:B------:R-:W-:Y:S02]  /*6cb0*/  LEA R30, P6, R31, R20, 0x1 ;  /* 0x000000141f1e7211 */ /* 0x000fe400078c08ff */
[----:B------:R-:W-:Y:S02]  /*6cc0*/  LEA.HI.X.SX32 R29, R29, R2, 0x1, P5 ;  /* 0x000000021d1d7211 */ /* 0x000fe400028f0eff */
[C---:B------:R-:W-:Y:S01]  /*6cd0*/  ISETP.LT.AND P3, PT, R33.reuse, UR15, !P0 ;  /* 0x0000000f21007c0c */ /* 0x040fe2000c761270 */
[----:B------:R-:W-:Y:S01]  /*6ce0*/  IMAD R33, R33, R0, RZ ;  /* 0x0000000021217224 */ /* 0x000fe200078e02ff */
[----:B------:R-:W-:Y:S01]  /*6cf0*/  LEA.HI.X.SX32 R31, R31, R2, 0x1, P6 ;  /* 0x000000021f1f7211 */ /* 0x000fe200030f0eff */
[----:B------:R3:W-:Y:S01]  /*6d00*/  @P2 STG.E.U16 desc[UR18][R28.64], R43 ;  /* 0x0000002b1c002986 */ /* 0x0007e2000c101512 */
[----:B------:R-:W-:-:S02]  /*6d10*/  PRMT R34, R43, 0x7632, R34 ;  /* 0x000076322b227816 */ /* 0x000fc40000000022 */
[----:B------:R-:W-:Y:S01]  /*6d20*/  LEA R32, P2, R33, R20, 0x1 ;  /* 0x0000001421207211 */ /* 0x000fe200078408ff */
[----:B--2---:R-:W-:Y:S01]  /*6d30*/  IMAD R23, R39, R0, RZ ;  /* 0x0000000027177224 */ /* 0x004fe200078e02ff */
[--C-:B------:R-:W-:Y:S01]  /*6d40*/  LOP3.LUT R35, R3, 0x14, R68.reuse, 0xfe, !PT ;  /* 0x0000001403237812 */ /* 0x100fe200078efe44 */
[----:B------:R2:W-:Y:S01]  /*6d50*/  @P4 STG.E.U16 desc[UR18][R30.64], R34 ;  /* 0x000000221e004986 */ /* 0x0005e2000c101512 */
[----:B------:R-:W-:Y:S02]  /*6d60*/  LEA.HI.X.SX32 R33, R33, R2, 0x1, P2 ;  /* 0x0000000221217211 */ /* 0x000fe400010f0eff */
[C---:B------:R-:W-:Y:S01]  /*6d70*/  ISETP.LT.AND P4, PT, R35.reuse, UR15, !P0 ;  /* 0x0000000f23007c0c */ /* 0x040fe2000c781270 */
[----:B------:R-:W-:Y:S01]  /*6d80*/  IMAD R35, R35, R0, RZ ;  /* 0x0000000023237224 */ /* 0x000fe200078e02ff */
[----:B------:R-:W-:Y:S01]  /*6d90*/  LOP3.LUT R37, R3, 0x16, R68, 0xfe, !PT ;  /* 0x0000001603257812 */ /* 0x000fe200078efe44 */
[----:B-1----:R1:W-:Y:S01]  /*6da0*/  @P3 STG.E.U16 desc[UR18][R32.64], R24 ;  /* 0x0000001820003986 */ /* 0x0023e2000c101512 */
[----:B------:R-:W-:-:S02]  /*6db0*/  ISETP.LT.AND P2, PT, R39, UR15, !P0 ;  /* 0x0000000f27007c0c */ /* 0x000fc4000c741270 */
[-C--:B------:R-:W-:Y:S02]  /*6dc0*/  LEA R22, P6, R23, R20.reuse, 0x1 ;  /* 0x0000001417167211 */ /* 0x080fe400078c08ff */
[----:B---3--:R-:W-:Y:S01]  /*6dd0*/  LEA R28, P5, R35, R20, 0x1 ;  /* 0x00000014231c7211 */ /* 0x008fe200078a08ff */
[C---:B--2---:R-:W-:Y:S01]  /*6de0*/  IMAD R31, R37.reuse, R0, RZ ;  /* 0x00000000251f7224 */ /* 0x044fe200078e02ff */
[----:B------:R-:W-:Y:S02]  /*6df0*/  ISETP.LT.AND P3, PT, R37, UR15, !P0 ;  /* 0x0000000f25007c0c */ /* 0x000fe4000c761270 */
[-C--:B------:R-:W-:Y:S02]  /*6e00*/  LEA.HI.X.SX32 R23, R23, R2.reuse, 0x1, P6 ;  /* 0x0000000217177211 */ /* 0x080fe400030f0eff */
[----:B------:R-:W-:Y:S02]  /*6e10*/  PRMT R34, R24, 0x7632, R34 ;  /* 0x0000763218227816 */ /* 0x000fe40000000022 */
[----:B------:R-:W-:-:S02]  /*6e20*/  LEA.HI.X.SX32 R29, R35, R2, 0x1, P5 ;  /* 0x00000002231d7211 */ /* 0x000fc400028f0eff */
[----:B------:R-:W-:Y:S01]  /*6e30*/  LEA R30, P6, R31, R20, 0x1 ;  /* 0x000000141f1e7211 */ /* 0x000fe200078c08ff */
[----:B------:R2:W-:Y:S01]  /*6e40*/  @P2 STG.E.U16 desc[UR18][R22.64], R34 ;  /* 0x0000002216002986 */ /* 0x0005e2000c101512 */
[--C-:B------:R-:W-:Y:S02]  /*6e50*/  LOP3.LUT R35, R3, 0x18, R68.reuse, 0xfe, !PT ;  /* 0x0000001803237812 */ /* 0x100fe400078efe44 */
[----:B------:R-:W-:Y:S01]  /*6e60*/  LEA.HI.X.SX32 R31, R31, R2, 0x1, P6 ;  /* 0x000000021f1f7211 */ /* 0x000fe200030f0eff */
[----:B------:R3:W-:Y:S01]  /*6e70*/  @P4 STG.E.U16 desc[UR18][R28.64], R25 ;  /* 0x000000191c004986 */ /* 0x0007e2000c101512 */
[C---:B------:R-:W-:Y:S01]  /*6e80*/  ISETP.LT.AND P2, PT, R35.reuse, UR15, !P0 ;  /* 0x0000000f23007c0c */ /* 0x040fe2000c741270 */
[----:B-1----:R-:W-:Y:S01]  /*6e90*/  IMAD R33, R35, R0, RZ ;  /* 0x0000000023217224 */ /* 0x002fe200078e02ff */
[C-C-:B------:R-:W-:Y:S02]  /*6ea0*/  LOP3.LUT R35, R3.reuse, 0x1a, R68.reuse, 0xfe, !PT ;  /* 0x0000001a03237812 */ /* 0x140fe400078efe44 */
[----:B------:R-:W-:-:S02]  /*6eb0*/  LOP3.LUT R39, R3, 0x1c, R68, 0xfe, !PT ;  /* 0x0000001c03277812 */ /* 0x000fc400078efe44 */
[C---:B------:R-:W-:Y:S01]  /*6ec0*/  ISETP.LT.AND P5, PT, R35.reuse, UR15, !P0 ;  /* 0x0000000f23007c0c */ /* 0x040fe2000c7a1270 */
[-C--:B------:R-:W-:Y:S01]  /*6ed0*/  IMAD R35, R35, R0.reuse, RZ ;  /* 0x0000000023237224 */ /* 0x080fe200078e02ff */
[----:B--2---:R-:W-:Y:S02]  /*6ee0*/  PRMT R23, R25, 0x7632, R23 ;  /* 0x0000763219177816 */ /* 0x004fe40000000017 */
[----:B------:R-:W-:Y:S01]  /*6ef0*/  LOP3.LUT R37, R3, 0x1e, R68, 0xfe, !PT ;  /* 0x0000001e03257812 */ /* 0x000fe200078efe44 */
[----:B---3--:R-:W-:Y:S01]  /*6f00*/  IMAD R29, R39, R0, RZ ;  /* 0x00000000271d7224 */ /* 0x008fe200078e02ff */
[-C--:B------:R-:W-:Y:S01]  /*6f10*/  LEA R24, P6, R35, R20.reuse, 0x1 ;  /* 0x0000001423187211 */ /* 0x080fe200078c08ff */
[----:B------:R1:W-:Y:S01]  /*6f20*/  @P3 STG.E.U16 desc[UR18][R30.64], R23 ;  /* 0x000000171e003986 */ /* 0x0003e2000c101512 */
[----:B------:R-:W-:Y:S02]  /*6f30*/  LEA R22, P3, R33, R20, 0x1 ;  /* 0x0000001421167211 */ /* 0x000fe400078608ff */
[----:B------:R-:W-:-:S02]  /*6f40*/  ISETP.LT.AND P4, PT, R39, UR15, !P0 ;  /* 0x0000000f27007c0c */ /* 0x000fc4000c781270 */
[-C--:B------:R-:W-:Y:S02]  /*6f50*/  LEA.HI.X.SX32 R25, R35, R2.reuse, 0x1, P6 ;  /* 0x0000000223197211 */ /* 0x080fe400030f0eff */
[C-C-:B------:R-:W-:Y:S02]  /*6f60*/  LOP3.LUT R39, R3.reuse, 0x3c, R68.reuse, 0xfe, !PT ;  /* 0x0000003c03277812 */ /* 0x140fe400078efe44 */
[--C-:B------:R-:W-:Y:S02]  /*6f70*/  LOP3.LUT R43, R3, 0x38, R68.reuse, 0xfe, !PT ;  /* 0x00000038032b7812 */ /* 0x100fe400078efe44 */
[----:B-1----:R-:W-:Y:S01]  /*6f80*/  LEA.HI.X.SX32 R23, R33, R2, 0x1, P3 ;  /* 0x0000000221177211 */ /* 0x002fe200018f0eff */
[C---:B------:R-:W-:Y:S01]  /*6f90*/  IMAD R31, R37.reuse, R0, RZ ;  /* 0x00000000251f7224 */ /* 0x040fe200078e02ff */
[----:B------:R-:W-:Y:S01]  /*6fa0*/  ISETP.LT.AND P3, PT, R37, UR15, !P0 ;  /* 0x0000000f25007c0c */ /* 0x000fe2000c761270 */
[----:B------:R-:W1:Y:S01]  /*6fb0*/  LDS.128 R32, [R69] ;  /* 0x0000000045207984 */ /* 0x000e620000000c00 */
[----:B------:R-:W-:-:S02]  /*6fc0*/  LOP3.LUT R37, R3, 0x3e, R68, 0xfe, !PT ;  /* 0x0000003e03257812 */ /* 0x000fc400078efe44 */
[-C--:B------:R-:W-:Y:S01]  /*6fd0*/  LEA R30, P6, R31, R20.reuse, 0x1 ;  /* 0x000000141f1e7211 */ /* 0x080fe200078c08ff */
[----:B------:R2:W-:Y:S01]  /*6fe0*/  @P2 STG.E.U16 desc[UR18][R22.64], R26 ;  /* 0x0000001a16002986 */ /* 0x0005e2000c101512 */
[----:B------:R-:W-:Y:S02]  /*6ff0*/  LEA R28, P2, R29, R20, 0x1 ;  /* 0x000000141d1c7211 */ /* 0x000fe400078408ff */
[-C--:B------:R-:W-:Y:S02]  /*7000*/  LEA.HI.X.SX32 R31, R31, R2.reuse, 0x1, P6 ;  /* 0x000000021f1f7211 */ /* 0x080fe400030f0eff */
[----:B------:R-:W-:Y:S02]  /*7010*/  LEA.HI.X.SX32 R29, R29, R2, 0x1, P2 ;  /* 0x000000021d1d7211 */ /* 0x000fe400010f0eff */
[----:B--2---:R-:W-:-:S05]  /*7020*/  PRMT R23, R26, 0x7632, R23 ;  /* 0x000076321a177816 */ /* 0x004fca0000000017 */
[----:B------:R2:W-:Y:S04]  /*7030*/  @P5 STG.E.U16 desc[UR18][R24.64], R23 ;  /* 0x0000001718005986 */ /* 0x0005e8000c101512 */
[----:B------:R3:W-:Y:S01]  /*7040*/  @P4 STG.E.U16 desc[UR18][R28.64], R27 ;  /* 0x0000001b1c004986 */ /* 0x0007e2000c101512 */
[----:B--2---:R-:W-:Y:S02]  /*7050*/  PRMT R25, R27, 0x7632, R25 ;  /* 0x000076321b197816 */ /* 0x004fe40000000019 */
[C-C-:B------:R-:W-:Y:S02]  /*7060*/  LOP3.LUT R23, R3.reuse, 0x20, R68.reuse, 0xfe, !PT ;  /* 0x0000002003177812 */ /* 0x140fe400078efe44 */
[----:B---3--:R-:W-:Y:S01]  /*7070*/  LOP3.LUT R27, R3, 0x24, R68, 0xfe, !PT ;  /* 0x00000024031b7812 */ /* 0x008fe200078efe44 */
[----:B------:R2:W-:Y:S01]  /*7080*/  @P3 STG.E.U16 desc[UR18][R30.64], R25 ;  /* 0x000000191e003986 */ /* 0x0005e2000c101512 */
[C---:B------:R-:W-:Y:S01]  /*7090*/  ISETP.LT.AND P4, PT, R23.reuse, UR15, !P0 ;  /* 0x0000000f17007c0c */ /* 0x040fe2000c781270 */
[-C--:B------:R-:W-:Y:S01]  /*70a0*/  IMAD R23, R23, R0.reuse, RZ ;  /* 0x0000000017177224 */ /* 0x080fe200078e02ff */
[C---:B------:R-:W-:Y:S01]  /*70b0*/  ISETP.LT.AND P2, PT, R27.reuse, UR15, !P0 ;  /* 0x0000000f1b007c0c */ /* 0x040fe2000c741270 */
[----:B------:R-:W-:Y:S01]  /*70c0*/  IMAD R27, R27, R0, RZ ;  /* 0x000000001b1b7224 */ /* 0x000fe200078e02ff */
[----:B0-----:R-:W-:-:S02]  /*70d0*/  PRMT R29, R16, 0x7632, R29 ;  /* 0x00007632101d7816 */ /* 0x001fc4000000001d */
[----:B------:R-:W-:-:S04]  /*70e0*/  LEA R22, P6, R23, R20, 0x1 ;  /* 0x0000001417167211 */ /* 0x000fc800078c08ff */
[----:B------:R-:W-:Y:S02]  /*70f0*/  LEA.HI.X.SX32 R23, R23, R2, 0x1, P6 ;  /* 0x0000000217177211 */ /* 0x000fe400030f0eff */
[C-C-:B--2---:R-:W-:Y:S02]  /*7100*/  LOP3.LUT R25, R3.reuse, 0x22, R68.reuse, 0xfe, !PT ;  /* 0x0000002203197812 */ /* 0x144fe400078efe44 */
[--C-:B------:R-:W-:Y:S01]  /*7110*/  LOP3.LUT R31, R3, 0x28, R68.reuse, 0xfe, !PT ;  /* 0x00000028031f7812 */ /* 0x100fe200078efe44 */
[----:B------:R0:W-:Y:S01]  /*7120*/  @P4 STG.E.U16 desc[UR18][R22.64], R16 ;  /* 0x0000001016004986 */ /* 0x0001e2000c101512 */
[C---:B------:R-:W-:Y:S01]  /*7130*/  ISETP.LT.AND P3, PT, R25.reuse, UR15, !P0 ;  /* 0x0000000f19007c0c */ /* 0x040fe2000c761270 */
[----:B------:R-:W-:Y:S01]  /*7140*/  IMAD R25, R25, R0, RZ ;  /* 0x0000000019197224 */ /* 0x000fe200078e02ff */
[----:B------:R-:W-:Y:S02]  /*7150*/  LOP3.LUT R3, R3, 0x26, R68, 0xfe, !PT ;  /* 0x0000002603037812 */ /* 0x000fe400078efe44 */
[-C--:B------:R-:W-:Y:S01]  /*7160*/  LEA R26, P6, R27, R20.reuse, 0x1 ;  /* 0x000000141b1a7211 */ /* 0x080fe200078c08ff */
[----:B------:R-:W2:Y:S01]  /*7170*/  LDS.128 R68, [R69+0x1000] ;  /* 0x0010000045447984 */ /* 0x000ea20000000c00 */
[----:B------:R-:W-:-:S02]  /*7180*/  LEA R24, P5, R25, R20, 0x1 ;  /* 0x0000001419187211 */ /* 0x000fc400078a08ff */
[-C--:B------:R-:W-:Y:S02]  /*7190*/  LEA.HI.X.SX32 R27, R27, R2.reuse, 0x1, P6 ;  /* 0x000000021b1b7211 */ /* 0x080fe400030f0eff */
[----:B------:R-:W-:Y:S02]  /*71a0*/  LEA.HI.X.SX32 R25, R25, R2, 0x1, P5 ;  /* 0x0000000219197211 */ /* 0x000fe400028f0eff */
[C---:B------:R-:W-:Y:S01]  /*71b0*/  ISETP.LT.AND P5, PT, R31.reuse, UR15, !P0 ;  /* 0x0000000f1f007c0c */ /* 0x040fe2000c7a1270 */
[-C--:B------:R-:W-:Y:S01]  /*71c0*/  IMAD R31, R31, R0.reuse, RZ ;  /* 0x000000001f1f7224 */ /* 0x080fe200078e02ff */
[----:B------:R-:W-:Y:S01]  /*71d0*/  ISETP.LT.AND P4, PT, R57, UR15, !P0 ;  /* 0x0000000f39007c0c */ /* 0x000fe2000c781270 */
[----:B------:R3:W-:Y:S01]  /*71e0*/  @P3 STG.E.U16 desc[UR18][R24.64], R29 ;  /* 0x0000001d18003986 */ /* 0x0007e2000c101512 */
[C---:B------:R-:W-:Y:S01]  /*71f0*/  ISETP.LT.AND P3, PT, R3.reuse, UR15, !P0 ;  /* 0x0000000f03007c0c */ /* 0x040fe2000c761270 */
[----:B------:R-:W-:Y:S01]  /*7200*/  IMAD R3, R3, R0, RZ ;  /* 0x0000000003037224 */ /* 0x000fe200078e02ff */
[-C--:B0-----:R-:W-:Y:S01]  /*7210*/  LEA R22, P6, R31, R20.reuse, 0x1 ;  /* 0x000000141f167211 */ /* 0x081fe200078c08ff */
[----:B------:R0:W-:Y:S03]  /*7220*/  @P2 STG.E.U16 desc[UR18][R26.64], R17 ;  /* 0x000000111a002986 */ /* 0x0001e6000c101512 */
[----:B------:R-:W-:-:S02]  /*7230*/  LEA R28, P2, R3, R20, 0x1 ;  /* 0x00000014031c7211 */ /* 0x000fc400078408ff */
[----:B------:R-:W-:Y:S01]  /*7240*/  LEA.HI.X.SX32 R23, R31, R2, 0x1, P6 ;  /* 0x000000021f177211 */ /* 0x000fe200030f0eff */
[----:B------:R-:W-:Y:S01]  /*7250*/  IMAD R31, R47, R0, RZ ;  /* 0x000000002f1f7224 */ /* 0x000fe200078e02ff */
[----:B---3--:R-:W-:Y:S01]  /*7260*/  LEA.HI.X.SX32 R29, R3, R2, 0x1, P2 ;  /* 0x00000002031d7211 */ /* 0x008fe200010f0eff */
[-C--:B------:R-:W-:Y:S01]  /*7270*/  IMAD R3, R57, R0.reuse, RZ ;  /* 0x0000000039037224 */ /* 0x080fe200078e02ff */
[C---:B------:R-:W-:Y:S01]  /*7280*/  ISETP.LT.AND P2, PT, R55.reuse, UR15, !P0 ;  /* 0x0000000f37007c0c */ /* 0x040fe2000c741270 */
[----:B------:R-:W-:Y:S01]  /*7290*/  IMAD R25, R55, R0, RZ ;  /* 0x0000000037197224 */ /* 0x000fe200078e02ff */
[----:B0-----:R-:W-:-:S05]  /*72a0*/  PRMT R27, R17, 0x7632, R27 ;  /* 0x00007632111b7816 */ /* 0x001fca000000001b */
[----:B------:R0:W-:Y:S01]  /*72b0*/  @P3 STG.E.U16 desc[UR18][R28.64], R27 ;  /* 0x0000001b1c003986 */ /* 0x0001e2000c101512 */
[----:B------:R-:W-:-:S03]  /*72c0*/  LEA R16, P3, R3, R20, 0x1 ;  /* 0x0000001403107211 */ /* 0x000fc600078608ff */
[----:B------:R3:W-:Y:S01]  /*72d0*/  @P5 STG.E.U16 desc[UR18][R22.64], R18 ;  /* 0x0000001216005986 */ /* 0x0007e2000c101512 */
[----:B------:R-:W-:Y:S01]  /*72e0*/  LEA.HI.X.SX32 R17, R3, R2, 0x1, P3 ;  /* 0x0000000203117211 */ /* 0x000fe200018f0eff */
[----:B------:R-:W-:Y:S01]  /*72f0*/  IMAD R3, R53, R0, RZ ;  /* 0x0000000035037224 */ /* 0x000fe200078e02ff */
[----:B------:R-:W-:Y:S02]  /*7300*/  LEA R24, P5, R25, R20, 0x1 ;  /* 0x0000001419187211 */ /* 0x000fe400078a08ff */
[----:B------:R-:W-:Y:S02]  /*7310*/  ISETP.LT.AND P3, PT, R53, UR15, !P0 ;  /* 0x0000000f35007c0c */ /* 0x000fe4000c761270 */
[----:B------:R-:W-:Y:S01]  /*7320*/  LEA.HI.X.SX32 R25, R25, R2, 0x1, P5 ;  /* 0x0000000219197211 */ /* 0x000fe200028f0eff */
[C---:B0-----:R-:W-:Y:S01]  /*7330*/  IMAD R29, R51.reuse, R0, RZ ;  /* 0x00000000331d7224 */ /* 0x041fe200078e02ff */
[----:B------:R-:W-:Y:S02]  /*7340*/  ISETP.LT.AND P5, PT, R51, UR15, !P0 ;  /* 0x0000000f33007c0c */ /* 0x000fe4000c7a1270 */
[----:B---3--:R-:W-:-:S02]  /*7350*/  PRMT R23, R18, 0x7632, R23 ;  /* 0x0000763212177816 */ /* 0x008fc40000000017 */
[----:B------:R-:W-:-:S03]  /*7360*/  LEA R22, P6, R29, R20, 0x1 ;  /* 0x000000141d167211 */ /* 0x000fc600078c08ff */
[----:B------:R0:W-:Y:S01]  /*7370*/  @P4 STG.E.U16 desc[UR18][R16.64], R23 ;  /* 0x0000001710004986 */ /* 0x0001e2000c101512 */
[----:B------:R-:W-:-:S03]  /*7380*/  LEA R26, P4, R3, R20, 0x1 ;  /* 0x00000014031a7211 */ /* 0x000fc600078808ff */
[----:B------:R1:W-:Y:S01]  /*7390*/  @P2 STG.E.U16 desc[UR18][R24.64], R19 ;  /* 0x0000001318002986 */ /* 0x0003e2000c101512 */
[----:B------:R-:W-:Y:S01]  /*73a0*/  LEA.HI.X.SX32 R27, R3, R2, 0x1, P4 ;  /* 0x00000002031b7211 */ /* 0x000fe200020f0eff */
[C---:B------:R-:W-:Y:S01]  /*73b0*/  IMAD R3, R49.reuse, R0, RZ ;  /* 0x0000000031037224 */ /* 0x040fe200078e02ff */
[----:B------:R-:W-:Y:S02]  /*73c0*/  ISETP.LT.AND P2, PT, R49, UR15, !P0 ;  /* 0x0000000f31007c0c */ /* 0x000fe4000c741270 */
[----:B------:R-:W-:Y:S02]  /*73d0*/  ISETP.LT.AND P4, PT, R47, UR15, !P0 ;  /* 0x0000000f2f007c0c */ /* 0x000fe4000c781270 */
[----:B0-----:R-:W-:Y:S02]  /*73e0*/  PRMT R17, R19, 0x7632, R17 ;  /* 0x0000763213117816 */ /* 0x001fe40000000011 */
[----:B------:R-:W-:Y:S02]  /*73f0*/  LEA.HI.X.SX32 R23, R29, R2, 0x1, P6 ;  /* 0x000000021d177211 */ /* 0x000fe400030f0eff */
[----:B-1----:R-:W-:Y:S01]  /*7400*/  PRMT R19, R32, 0x7632, R19 ;  /* 0x0000763220137816 */ /* 0x002fe20000000013 */
[----:B------:R0:W-:Y:S01]  /*7410*/  @P3 STG.E.U16 desc[UR18][R26.64], R17 ;  /* 0x000000111a003986 */ /* 0x0001e2000c101512 */
[----:B------:R-:W-:-:S02]  /*7420*/  LEA R16, P3, R3, R20, 0x1 ;  /* 0x0000001403107211 */ /* 0x000fc400078608ff */
[----:B------:R-:W-:Y:S01]  /*7430*/  LEA R28, P6, R31, R20, 0x1 ;  /* 0x000000141f1c7211 */ /* 0x000fe200078c08ff */
[----:B------:R1:W-:Y:S01]  /*7440*/  @P5 STG.E.U16 desc[UR18][R22.64], R32 ;  /* 0x0000002016005986 */ /* 0x0003e2000c101512 */
[----:B------:R-:W-:Y:S02]  /*7450*/  ISETP.LT.AND P5, PT, R41, UR15, !P0 ;  /* 0x0000000f29007c0c */ /* 0x000fe4000c7a1270 */
[-C--:B------:R-:W-:Y:S02]  /*7460*/  LEA.HI.X.SX32 R29, R31, R2.reuse, 0x1, P6 ;  /* 0x000000021f1d7211 */ /* 0x080fe400030f0eff */
[----:B------:R-:W-:Y:S02]  /*7470*/  LOP3.LUT R24, R21, 0x42, RZ, 0xfc, !PT ;  /* 0x0000004215187812 */ /* 0x000fe400078efcff */
[----:B------:R-:W-:Y:S02]  /*7480*/  PRMT R25, R34, 0x7632, R25 ;  /* 0x0000763222197816 */ /* 0x000fe40000000019 */
[----:B0-----:R-:W-:Y:S01]  /*7490*/  LEA.HI.X.SX32 R17, R3, R2, 0x1, P3 ;  /* 0x0000000203117211 */ /* 0x001fe200018f0eff */
[CC--:B------:R-:W-:Y:S01]  /*74a0*/  IMAD R3, R45.reuse, R0.reuse, RZ ;  /* 0x000000002d037224 */ /* 0x0c0fe200078e02ff */
[----:B------:R-:W-:Y:S01]  /*74b0*/  ISETP.LT.AND P3, PT, R45, UR15, !P0 ;  /* 0x0000000f2d007c0c */ /* 0x000fe2000c761270 */
[----:B-1----:R-:W-:Y:S01]  /*74c0*/  IMAD R23, R43, R0, RZ ;  /* 0x000000002b177224 */ /* 0x002fe200078e02ff */
[----:B------:R-:W-:Y:S01]  /*74d0*/  LOP3.LUT R27, R21, 0x40, RZ, 0xfc, !PT ;  /* 0x00000040151b7812 */ /* 0x000fe200078efcff */
[----:B------:R0:W-:Y:S01]  /*74e0*/  @P2 STG.E.U16 desc[UR18][R16.64], R19 ;  /* 0x0000001310002986 */ /* 0x0001e2000c101512 */
[----:B------:R-:W-:-:S02]  /*74f0*/  LEA R18, P2, R3, R20, 0x1 ;  /* 0x0000001403127211 */ /* 0x000fc400078408ff */
[----:B------:R-:W-:Y:S01]  /*7500*/  LOP3.LUT R26, R21, 0x44, RZ, 0xfc, !PT ;  /* 0x00000044151a7812 */ /* 0x000fe200078efcff */
[----:B------:R-:W-:Y:S01]  /*7510*/  @P4 STG.E.U16 desc[UR18][R28.64], R33 ;  /* 0x000000211c004986 */ /* 0x000fe2000c101512 */
[----:B------:R-:W-:Y:S02]  /*7520*/  ISETP.LT.AND P4, PT, R43, UR15, !P0 ;  /* 0x0000000f2b007c0c */ /* 0x000fe4000c781270 */
[----:B0-----:R-:W-:Y:S01]  /*7530*/  LEA.HI.X.SX32 R19, R3, R2, 0x1, P2 ;  /* 0x0000000203137211 */ /* 0x001fe200010f0eff */
[----:B------:R-:W-:Y:S01]  /*7540*/  IMAD R3, R41, R0, RZ ;  /* 0x0000000029037224 */ /* 0x000fe200078e02ff */
[----:B------:R-:W-:Y:S02]  /*7550*/  PRMT R17, R33, 0x7632, R17 ;  /* 0x0000763221117816 */ /* 0x000fe40000000011 */
[-C--:B------:R-:W-:Y:S02]  /*7560*/  LEA R22, P2, R23, R20.reuse, 0x1 ;  /* 0x0000001417167211 */ /* 0x080fe400078408ff */
[----:B------:R-:W-:Y:S01]  /*7570*/  LEA R16, P6, R3, R20, 0x1 ;  /* 0x0000001403107211 */ /* 0x000fe200078c08ff */
[----:B------:R0:W-:Y:S01]  /*7580*/  @P3 STG.E.U16 desc[UR18][R18.64], R17 ;  /* 0x0000001112003986 */ /* 0x0001e2000c101512 */
[----:B------:R-:W-:-:S02]  /*7590*/  LEA.HI.X.SX32 R23, R23, R2, 0x1, P2 ;  /* 0x0000000217177211 */ /* 0x000fc400010f0eff */
[----:B------:R-:W-:Y:S02]  /*75a0*/  ISETP.LT.AND P2, PT, R39, UR15, !P0 ;  /* 0x0000000f27007c0c */ /* 0x000fe4000c741270 */
[----:B------:R-:W-:Y:S01]  /*75b0*/  ISETP.LT.AND P3, PT, R24, UR15, !P0 ;  /* 0x0000000f18007c0c */ /* 0x000fe2000c761270 */
[----:B------:R1:W-:Y:S01]  /*75c0*/  @P4 STG.E.U16 desc[UR18][R22.64], R34 ;  /* 0x0000002216004986 */ /* 0x0003e2000c101512 */
[----:B0-----:R-:W-:Y:S01]  /*75d0*/  LEA.HI.X.SX32 R17, R3, R2, 0x1, P6 ;  /* 0x0000000203117211 */ /* 0x001fe200030f0eff */
[-C--:B------:R-:W-:Y:S02]  /*75e0*/  IMAD R3, R39, R0.reuse, RZ ;  /* 0x0000000027037224 */ /* 0x080fe400078e02ff */
[----:B------:R-:W-:Y:S02]  /*75f0*/  IMAD R19, R37, R0, RZ ;  /* 0x0000000025137224 */ /* 0x000fe400078e02ff */
[----:B------:R0:W-:Y:S01]  /*7600*/  @P5 STG.E.U16 desc[UR18][R16.64], R25 ;  /* 0x0000001910005986 */ /* 0x0001e2000c101512 */
[----:B------:R-:W-:-:S02]  /*7610*/  LEA R24, P4, R3, R20, 0x1 ;  /* 0x0000001403187211 */ /* 0x000fc400078808ff */
[----:B------:R-:W-:Y:S02]  /*7620*/  ISETP.LT.AND P5, PT, R37, UR15, !P0 ;  /* 0x0000000f25007c0c */ /* 0x000fe4000c7a1270 */
[----:B------:R-:W-:Y:S02]  /*7630*/  LEA R18, P6, R19, R20, 0x1 ;  /* 0x0000001413127211 */ /* 0x000fe400078c08ff */
[----:B-1----:R-:W-:Y:S02]  /*7640*/  LOP3.LUT R22, R21, 0x46, RZ, 0xfc, !PT ;  /* 0x0000004615167812 */ /* 0x002fe400078efcff */
[-C--:B------:R-:W-:Y:S02]  /*7650*/  LEA.HI.X.SX32 R19, R19, R2.reuse, 0x1, P6 ;  /* 0x0000000213137211 */ /* 0x080fe400030f0eff */
[----:B0-----:R-:W-:Y:S01]  /*7660*/  LEA.HI.X.SX32 R25, R3, R2, 0x1, P4 ;  /* 0x0000000203197211 */ /* 0x001fe200020f0eff */
[C---:B------:R-:W-:Y:S01]  /*7670*/  IMAD R3, R27.reuse, R0, RZ ;  /* 0x000000001b037224 */ /* 0x040fe200078e02ff */
[----:B------:R-:W-:-:S03]  /*7680*/  ISETP.LT.AND P4, PT, R27, UR15, !P0 ;  /* 0x0000000f1b007c0c */ /* 0x000fc6000c781270 */
[----:B------:R0:W-:Y:S01]  /*7690*/  @P2 STG.E.U16 desc[UR18][R24.64], R35 ;  /* 0x0000002318002986 */ /* 0x0001e2000c101512 */
[C---:B------:R-:W-:Y:S01]  /*76a0*/  LEA R16, P6, R3.reuse, R20, 0x1 ;  /* 0x0000001403107211 */ /* 0x040fe200078c08ff */
[----:B------:R-:W-:Y:S01]  /*76b0*/  IMAD R23, R0, 0x2, R3 ;  /* 0x0000000200177824 */ /* 0x000fe200078e0203 */
[----:B------:R-:W-:Y:S02]  /*76c0*/  ISETP.LT.AND P2, PT, R26, UR15, !P0 ;  /* 0x0000000f1a007c0c */ /* 0x000fe4000c741270 */
[----:B------:R-:W-:Y:S01]  /*76d0*/  LEA.HI.X.SX32 R17, R3, R2, 0x1, P6 ;  /* 0x0000000203117211 */ /* 0x000fe200030f0eff */
[----:B------:R-:W-:Y:S01]  /*76e0*/  IMAD R3, R0, 0x2, R23 ;  /* 0x0000000200037824 */ /* 0x000fe200078e0217 */
[----:B------:R-:W-:Y:S02]  /*76f0*/  LOP3.LUT R26, R21, 0x4a, RZ, 0xfc, !PT ;  /* 0x0000004a151a7812 */ /* 0x000fe400078efcff */
[----:B0-----:R-:W-:Y:S02]  /*7700*/  PRMT R25, R35, 0x7632, R25 ;  /* 0x0000763223197816 */ /* 0x001fe40000000019 */
[----:B------:R-:W-:-:S03]  /*7710*/  LOP3.LUT R24, R21, 0x48, RZ, 0xfc, !PT ;  /* 0x0000004815187812 */ /* 0x000fc600078efcff */
[----:B------:R0:W-:Y:S01]  /*7720*/  @P5 STG.E.U16 desc[UR18][R18.64], R25 ;  /* 0x0000001912005986 */ /* 0x0001e2000c101512 */
[----:B------:R-:W-:Y:S02]  /*7730*/  ISETP.LT.AND P5, PT, R22, UR15, !P0 ;  /* 0x0000000f16007c0c */ /* 0x000fe4000c7a1270 */
[C---:B------:R-:W-:Y:S01]  /*7740*/  LEA R22, P6, R23.reuse, R20, 0x1 ;  /* 0x0000001417167211 */ /* 0x040fe200078c08ff */
[----:B------:R1:W-:Y:S01]  /*7750*/  @P4 STG.E.U16 desc[UR18][R16.64], R12 ;  /* 0x0000000c10004986 */ /* 0x0003e2000c101512 */
[----:B------:R-:W-:Y:S02]  /*7760*/  ISETP.LT.AND P4, PT, R24, UR15, !P0 ;  /* 0x0000000f18007c0c */ /* 0x000fe4000c781270 */
[----:B------:R-:W-:Y:S02]  /*7770*/  LEA.HI.X.SX32 R23, R23, R2, 0x1, P6 ;  /* 0x0000000217177211 */ /* 0x000fe400030f0eff */
[----:B------:R-:W-:Y:S01]  /*7780*/  LEA R24, P6, R3, R20, 0x1 ;  /* 0x0000001403187211 */ /* 0x000fe200078c08ff */
[----:B0-----:R-:W-:-:S03]  /*7790*/  IMAD R19, R0, 0x2, R3 ;  /* 0x0000000200137824 */ /* 0x001fc600078e0203 */
[----:B------:R-:W-:Y:S02]  /*77a0*/  LEA.HI.X.SX32 R25, R3, R2, 0x1, P6 ;  /* 0x0000000203197211 */ /* 0x000fe400030f0eff */
[----:B-1----:R-:W-:Y:S01]  /*77b0*/  PRMT R17, R12, 0x7632, R17 ;  /* 0x000076320c117816 */ /* 0x002fe20000000011 */
[----:B------:R-:W-:Y:S01]  /*77c0*/  IMAD R3, R0, 0x2, R19 ;  /* 0x0000000200037824 */ /* 0x000fe200078e0213 */
[----:B------:R-:W-:Y:S02]  /*77d0*/  LEA R16, P6, R19, R20, 0x1 ;  /* 0x0000001413107211 */ /* 0x000fe400078c08ff */
[----:B------:R-:W-:Y:S01]  /*77e0*/  LOP3.LUT R12, R21, 0x4c, RZ, 0xfc, !PT ;  /* 0x0000004c150c7812 */ /* 0x000fe200078efcff */
[----:B------:R0:W-:Y:S01]  /*77f0*/  @P3 STG.E.U16 desc[UR18][R22.64], R17 ;  /* 0x0000001116003986 */ /* 0x0001e2000c101512 */
[----:B------:R-:W-:-:S03]  /*7800*/  ISETP.LT.AND P3, PT, R26, UR15, !P0 ;  /* 0x0000000f1a007c0c */ /* 0x000fc6000c761270 */
[----:B------:R1:W-:Y:S01]  /*7810*/  @P2 STG.E.U16 desc[UR18][R24.64], R13 ;  /* 0x0000000d18002986 */ /* 0x0003e2000c101512 */
[----:B------:R-:W-:Y:S02]  /*7820*/  ISETP.LT.AND P2, PT, R12, UR15, !P0 ;  /* 0x0000000f0c007c0c */ /* 0x000fe4000c741270 */
[----:B------:R-:W-:Y:S02]  /*7830*/  LOP3.LUT R12, R21, 0x4e, RZ, 0xfc, !PT ;  /* 0x0000004e150c7812 */ /* 0x000fe400078efcff */
[----:B0-----:R-:W-:Y:S01]  /*7840*/  LEA.HI.X.SX32 R17, R19, R2, 0x1, P6 ;  /* 0x0000000213117211 */ /* 0x001fe200030f0eff */
[C---:B------:R-:W-:Y:S01]  /*7850*/  IMAD R23, R0.reuse, 0x2, R3 ;  /* 0x0000000200177824 */ /* 0x040fe200078e0203 */
[----:B------:R-:W-:Y:S02]  /*7860*/  LEA R18, P6, R3, R20, 0x1 ;  /* 0x0000001403127211 */ /* 0x000fe400078c08ff */
[----:B-1----:R-:W-:Y:S02]  /*7870*/  PRMT R25, R13, 0x7632, R25 ;  /* 0x000076320d197816 */ /* 0x002fe40000000019 */
[----:B------:R-:W-:Y:S01]  /*7880*/  LEA.HI.X.SX32 R19, R3, R2, 0x1, P6 ;  /* 0x0000000203137211 */ /* 0x000fe200030f0eff */
[----:B------:R-:W-:Y:S01]  /*7890*/  IMAD R3, R0, 0x2, R23 ;  /* 0x0000000200037824 */ /* 0x000fe200078e0217 */
[----:B------:R-:W-:Y:S01]  /*78a0*/  LEA R22, P6, R23, R20, 0x1 ;  /* 0x0000001417167211 */ /* 0x000fe200078c08ff */
[----:B------:R0:W-:Y:S01]  /*78b0*/  @P5 STG.E.U16 desc[UR18][R16.64], R25 ;  /* 0x0000001910005986 */ /* 0x0001e2000c101512 */
[----:B------:R-:W-:-:S02]  /*78c0*/  ISETP.LT.AND P5, PT, R12, UR15, !P0 ;  /* 0x0000000f0c007c0c */ /* 0x000fc4000c7a1270 */
[----:B------:R-:W-:Y:S01]  /*78d0*/  LOP3.LUT R12, R21, 0x50, RZ, 0xfc, !PT ;  /* 0x00000050150c7812 */ /* 0x000fe200078efcff */
[----:B------:R1:W-:Y:S01]  /*78e0*/  @P4 STG.E.U16 desc[UR18][R18.64], R14 ;  /* 0x0000000e12004986 */ /* 0x0003e2000c101512 */
[----:B------:R-:W-:Y:S02]  /*78f0*/  LEA.HI.X.SX32 R23, R23, R2, 0x1, P6 ;  /* 0x0000000217177211 */ /* 0x000fe400030f0eff */
[----:B------:R-:W-:Y:S02]  /*7900*/  PRMT R13, R14, 0x7632, R13 ;  /* 0x000076320e0d7816 */ /* 0x000fe4000000000d */
[----:B------:R-:W-:Y:S02]  /*7910*/  ISETP.LT.AND P4, PT, R12, UR15, !P0 ;  /* 0x0000000f0c007c0c */ /* 0x000fe4000c781270 */
[----:B------:R-:W-:Y:S01]  /*7920*/  LEA R12, P6, R3, R20, 0x1 ;  /* 0x00000014030c7211 */ /* 0x000fe200078c08ff */
[----:B0-----:R-:W-:Y:S01]  /*7930*/  IMAD R17, R0, 0x2, R3 ;  /* 0x0000000200117824 */ /* 0x001fe200078e0203 */
[----:B------:R0:W-:Y:S01]  /*7940*/  @P3 STG.E.U16 desc[UR18][R22.64], R13 ;  /* 0x0000000d16003986 */ /* 0x0001e2000c101512 */
[----:B------:R-:W-:-:S02]  /*7950*/  LOP3.LUT R24, R21, 0x52, RZ, 0xfc, !PT ;  /* 0x0000005215187812 */ /* 0x000fc400078efcff */
[----:B-1----:R-:W-:Y:S02]  /*7960*/  LOP3.LUT R14, R21, 0x54, RZ, 0xfc, !PT ;  /* 0x00000054150e7812 */ /* 0x002fe400078efcff */
[----:B------:R-:W-:Y:S02]  /*7970*/  ISETP.LT.AND P3, PT, R24, UR15, !P0 ;  /* 0x0000000f18007c0c */ /* 0x000fe4000c761270 */
[----:B0-----:R-:W-:Y:S01]  /*7980*/  LEA.HI.X.SX32 R13, R3, R2, 0x1, P6 ;  /* 0x00000002030d7211 */ /* 0x001fe200030f0eff */
[----:B------:R-:W-:Y:S01]  /*7990*/  IMAD R3, R0, 0x2, R17 ;  /* 0x0000000200037824 */ /* 0x000fe200078e0211 */
[----:B------:R-:W-:-:S03]  /*79a0*/  LEA R16, P6, R17, R20, 0x1 ;  /* 0x0000001411107211 */ /* 0x000fc600078c08ff */
[----:B------:R-:W-:Y:S01]  /*79b0*/  IMAD R23, R0, 0x2, R3 ;  /* 0x0000000200177824 */ /* 0x000fe200078e0203 */
[----:B------:R-:W-:Y:S01]  /*79c0*/  LEA.HI.X.SX32 R17, R17, R2, 0x1, P6 ;  /* 0x0000000211117211 */ /* 0x000fe200030f0eff */
[----:B------:R0:W-:Y:S01]  /*79d0*/  @P2 STG.E.U16 desc[UR18][R12.64], R15 ;  /* 0x0000000f0c002986 */ /* 0x0001e2000c101512 */
[C---:B------:R-:W-:Y:S02]  /*79e0*/  LEA R18, P6, R3.reuse, R20, 0x1 ;  /* 0x0000001403127211 */ /* 0x040fe400078c08ff */
[----:B------:R-:W-:Y:S02]  /*79f0*/  ISETP.LT.AND P2, PT, R14, UR15, !P0 ;  /* 0x0000000f0e007c0c */ /* 0x000fe4000c741270 */
[----:B------:R-:W-:Y:S01]  /*7a00*/  LEA.HI.X.SX32 R19, R3, R2, 0x1, P6 ;  /* 0x0000000203137211 */ /* 0x000fe200030f0eff */
[----:B------:R-:W-:Y:S01]  /*7a10*/  IMAD R3, R0, 0x2, R23 ;  /* 0x0000000200037824 */ /* 0x000fe200078e0217 */
[----:B------:R-:W-:Y:S02]  /*7a20*/  LEA R22, P6, R23, R20, 0x1 ;  /* 0x0000001417167211 */ /* 0x000fe400078c08ff */
[----:B------:R-:W-:-:S02]  /*7a30*/  LOP3.LUT R14, R21, 0x56, RZ, 0xfc, !PT ;  /* 0x00000056150e7812 */ /* 0x000fc400078efcff */
[----:B------:R-:W-:Y:S02]  /*7a40*/  LEA.HI.X.SX32 R23, R23, R2, 0x1, P6 ;  /* 0x0000000217177211 */ /* 0x000fe400030f0eff */
[----:B0-----:R-:W-:Y:S01]  /*7a50*/  PRMT R13, R15, 0x7632, R13 ;  /* 0x000076320f0d7816 */ /* 0x001fe2000000000d */
[----:B------:R-:W-:Y:S01]  /*7a60*/  IMAD R15, R0, 0x2, R3 ;  /* 0x00000002000f7824 */ /* 0x000fe200078e0203 */
[----:B------:R-:W-:-:S03]  /*7a70*/  LOP3.LUT R12, R21, 0x58, RZ, 0xfc, !PT ;  /* 0x00000058150c7812 */ /* 0x000fc600078efcff */
[----:B------:R0:W-:Y:S01]  /*7a80*/  @P5 STG.E.U16 desc[UR18][R16.64], R13 ;  /* 0x0000000d10005986 */ /* 0x0001e2000c101512 */
[----:B------:R-:W-:Y:S02]  /*7a90*/  ISETP.LT.AND P5, PT, R14, UR15, !P0 ;  /* 0x0000000f0e007c0c */ /* 0x000fe4000c7a1270 */
[----:B------:R-:W-:Y:S01]  /*7aa0*/  LOP3.LUT R14, R21, 0x5a, RZ, 0xfc, !PT ;  /* 0x0000005a150e7812 */ /* 0x000fe200078efcff */
[----:B------:R1:W-:Y:S01]  /*7ab0*/  @P4 STG.E.U16 desc[UR18][R18.64], R8 ;  /* 0x0000000812004986 */ /* 0x0003e2000c101512 */
[----:B------:R-:W-:Y:S02]  /*7ac0*/  ISETP.LT.AND P4, PT, R12, UR15, !P0 ;  /* 0x0000000f0c007c0c */ /* 0x000fe4000c781270 */
[C---:B------:R-:W-:Y:S02]  /*7ad0*/  LEA R12, P6, R3.reuse, R20, 0x1 ;  /* 0x00000014030c7211 */ /* 0x040fe400078c08ff */
[----:B0-----:R-:W-:Y:S02]  /*7ae0*/  PRMT R17, R8, 0x7632, R17 ;  /* 0x0000763208117816 */ /* 0x001fe40000000011 */
[----:B------:R-:W-:Y:S01]  /*7af0*/  LEA.HI.X.SX32 R13, R3, R2, 0x1, P6 ;  /* 0x00000002030d7211 */ /* 0x000fe200030f0eff */
[----:B------:R-:W-:Y:S01]  /*7b00*/  IMAD R3, R0, 0x2, R15 ;  /* 0x0000000200037824 */ /* 0x000fe200078e020f */
[----:B-1----:R-:W-:Y:S01]  /*7b10*/  LOP3.LUT R8, R21, 0x5c, RZ, 0xfc, !PT ;  /* 0x0000005c15087812 */ /* 0x002fe200078efcff */
[----:B------:R0:W-:Y:S01]  /*7b20*/  @P3 STG.E.U16 desc[UR18][R22.64], R17 ;  /* 0x0000001116003986 */ /* 0x0001e2000c101512 */
[----:B------:R-:W-:Y:S01]  /*7b30*/  ISETP.LT.AND P3, PT, R14, UR15, !P0 ;  /* 0x0000000f0e007c0c */ /* 0x000fe2000c761270 */
[----:B------:R-:W-:Y:S01]  /*7b40*/  IMAD R19, R0, 0x2, R3 ;  /* 0x0000000200137824 */ /* 0x000fe200078e0203 */
[----:B------:R-:W-:Y:S01]  /*7b50*/  LEA R14, P6, R15, R20, 0x1 ;  /* 0x000000140f0e7211 */ /* 0x000fe200078c08ff */
[----:B------:R1:W-:Y:S01]  /*7b60*/  @P2 STG.E.U16 desc[UR18][R12.64], R9 ;  /* 0x000000090c002986 */ /* 0x0003e2000c101512 */
[----:B------:R-:W-:-:S02]  /*7b70*/  ISETP.LT.AND P2, PT, R8, UR15, !P0 ;  /* 0x0000000f08007c0c */ /* 0x000fc4000c741270 */
[----:B------:R-:W-:Y:S02]  /*7b80*/  LEA.HI.X.SX32 R15, R15, R2, 0x1, P6 ;  /* 0x000000020f0f7211 */ /* 0x000fe400030f0eff */
[----:B------:R-:W-:Y:S02]  /*7b90*/  LEA R16, P6, R3, R20, 0x1 ;  /* 0x0000001403107211 */ /* 0x000fe400078c08ff */
[----:B------:R-:W-:Y:S02]  /*7ba0*/  LOP3.LUT R8, R21, 0x5e, RZ, 0xfc, !PT ;  /* 0x0000005e15087812 */ /* 0x000fe400078efcff */
[----:B0-----:R-:W-:Y:S01]  /*7bb0*/  LEA.HI.X.SX32 R17, R3, R2, 0x1, P6 ;  /* 0x0000000203117211 */ /* 0x001fe200030f0eff */
[----:B------:R-:W-:Y:S01]  /*7bc0*/  IMAD R3, R0, 0x2, R19 ;  /* 0x0000000200037824 */ /* 0x000fe200078e0213 */
[----:B------:R-:W-:Y:S02]  /*7bd0*/  LEA R18, P6, R19, R20, 0x1 ;  /* 0x0000001413127211 */ /* 0x000fe400078c08ff */
[----:B-1----:R-:W-:-:S02]  /*7be0*/  PRMT R13, R9, 0x7632, R13 ;  /* 0x00007632090d7816 */ /* 0x002fc4000000000d */
[----:B------:R-:W-:Y:S02]  /*7bf0*/  LEA.HI.X.SX32 R19, R19, R2, 0x1, P6 ;  /* 0x0000000213137211 */ /* 0x000fe400030f0eff */
[----:B------:R-:W-:Y:S01]  /*7c00*/  PRMT R9, R10, 0x7632, R9 ;  /* 0x000076320a097816 */ /* 0x000fe20000000009 */
[----:B------:R0:W-:Y:S01]  /*7c10*/  @P5 STG.E.U16 desc[UR18][R14.64], R13 ;  /* 0x0000000d0e005986 */ /* 0x0001e2000c101512 */
[----:B------:R-:W-:Y:S02]  /*7c20*/  ISETP.LT.AND P5, PT, R8, UR15, !P0 ;  /* 0x0000000f08007c0c */ /* 0x000fe4000c7a1270 */
[C---:B------:R-:W-:Y:S01]  /*7c30*/  LOP3.LUT R8, R21.reuse, 0x60, RZ, 0xfc, !PT ;  /* 0x0000006015087812 */ /* 0x040fe200078efcff */
[----:B------:R1:W-:Y:S01]  /*7c40*/  @P4 STG.E.U16 desc[UR18][R16.64], R10 ;  /* 0x0000000a10004986 */ /* 0x0003e2000c101512 */
[----:B------:R-:W-:Y:S02]  /*7c50*/  LOP3.LUT R12, R21, 0x62, RZ, 0xfc, !PT ;  /* 0x00000062150c7812 */ /* 0x000fe400078efcff */
[----:B------:R-:W-:Y:S01]  /*7c60*/  ISETP.LT.AND P4, PT, R8, UR15, !P0 ;  /* 0x0000000f08007c0c */ /* 0x000fe2000c781270 */
[----:B------:R3:W-:Y:S01]  /*7c70*/  @P3 STG.E.U16 desc[UR18][R18.64], R9 ;  /* 0x0000000912003986 */ /* 0x0007e2000c101512 */
[----:B------:R-:W-:-:S02]  /*7c80*/  LEA R8, P6, R3, R20, 0x1 ;  /* 0x0000001403087211 */ /* 0x000fc400078c08ff */
[----:B------:R-:W-:Y:S01]  /*7c90*/  ISETP.LT.AND P3, PT, R12, UR15, !P0 ;  /* 0x0000000f0c007c0c */ /* 0x000fe2000c761270 */
[C---:B0-----:R-:W-:Y:S01]  /*7ca0*/  IMAD R13, R0.reuse, 0x2, R3 ;  /* 0x00000002000d7824 */ /* 0x041fe200078e0203 */
[----:B-1----:R-:W-:Y:S02]  /*7cb0*/  LOP3.LUT R10, R21, 0x64, RZ, 0xfc, !PT ;  /* 0x00000064150a7812 */ /* 0x002fe400078efcff */
[----:B---3--:R-:W-:Y:S01]  /*7cc0*/  LEA.HI.X.SX32 R9, R3, R2, 0x1, P6 ;  /* 0x0000000203097211 */ /* 0x008fe200030f0eff */
[C---:B------:R-:W-:Y:S01]  /*7cd0*/  IMAD R3, R0.reuse, 0x2, R13 ;  /* 0x0000000200037824 */ /* 0x040fe200078e020d */
[----:B------:R-:W-:Y:S02]  /*7ce0*/  LEA R12, P6, R13, R20, 0x1 ;  /* 0x000000140d0c7211 */ /* 0x000fe400078c08ff */
[----:B------:R-:W-:Y:S01]  /*7cf0*/  PRMT R18, R11, 0x7632, R18 ;  /* 0x000076320b127816 */ /* 0x000fe20000000012 */
[----:B------:R-:W-:Y:S01]  /*7d00*/  IMAD R17, R0, 0x2, R3 ;  /* 0x0000000200117824 */ /* 0x000fe200078e0203 */
[----:B------:R-:W-:Y:S01]  /*7d10*/  LEA.HI.X.SX32 R13, R13, R2, 0x1, P6 ;  /* 0x000000020d0d7211 */ /* 0x000fe200030f0eff */
[----:B------:R0:W-:Y:S01]  /*7d20*/  @P2 STG.E.U16 desc[UR18][R8.64], R11 ;  /* 0x0000000b08002986 */ /* 0x0001e2000c101512 */
[----:B------:R-:W-:-:S02]  /*7d30*/  LEA R14, P6, R3, R20, 0x1 ;  /* 0x00000014030e7211 */ /* 0x000fc400078c08ff */
[----:B------:R-:W-:Y:S01]  /*7d40*/  ISETP.LT.AND P2, PT, R10, UR15, !P0 ;  /* 0x0000000f0a007c0c */ /* 0x000fe2000c741270 */
[----:B------:R-:W-:Y:S01]  /*7d50*/  @P5 STG.E.U16 desc[UR18][R12.64], R18 ;  /* 0x000000120c005986 */ /* 0x000fe2000c101512 */
[----:B------:R-:W-:Y:S01]  /*7d60*/  LEA.HI.X.SX32 R15, R3, R2, 0x1, P6 ;  /* 0x00000002030f7211 */ /* 0x000fe200030f0eff */
[----:B------:R-:W-:Y:S01]  /*7d70*/  IMAD R3, R0, 0x2, R17 ;  /* 0x0000000200037824 */ /* 0x000fe200078e0211 */
[----:B------:R-:W-:Y:S02]  /*7d80*/  LEA R16, P6, R17, R20, 0x1 ;  /* 0x0000001411107211 */ /* 0x000fe400078c08ff */
[----:B------:R-:W-:Y:S01]  /*7d90*/  LOP3.LUT R10, R21, 0x66, RZ, 0xfc, !PT ;  /* 0x00000066150a7812 */ /* 0x000fe200078efcff */
[----:B------:R1:W-:Y:S01]  /*7da0*/  @P4 STG.E.U16 desc[UR18][R14.64], R4 ;  /* 0x000000040e004986 */ /* 0x0003e2000c101512 */
[----:B------:R-:W-:Y:S02]  /*7db0*/  LEA.HI.X.SX32 R17, R17, R2, 0x1, P6 ;  /* 0x0000000211117211 */ /* 0x000fe400030f0eff */
[----:B0-----:R-:W-:-:S02]  /*7dc0*/  LOP3.LUT R9, R21, 0x68, RZ, 0xfc, !PT ;  /* 0x0000006815097812 */ /* 0x001fc400078efcff */
[----:B------:R-:W-:Y:S02]  /*7dd0*/  LEA R8, P6, R3, R20, 0x1 ;  /* 0x0000001403087211 */ /* 0x000fe400078c08ff */
[----:B------:R-:W-:Y:S02]  /*7de0*/  PRMT R11, R4, 0x7632, R11 ;  /* 0x00007632040b7816 */ /* 0x000fe4000000000b */
[----:B------:R-:W-:Y:S02]  /*7df0*/  ISETP.LT.AND P4, PT, R9, UR15, !P0 ;  /* 0x0000000f09007c0c */ /* 0x000fe4000c781270 */
[----:B------:R-:W-:Y:S01]  /*7e00*/  ISETP.LT.AND P5, PT, R10, UR15, !P0 ;  /* 0x0000000f0a007c0c */ /* 0x000fe2000c7a1270 */
[----:B------:R0:W-:Y:S01]  /*7e10*/  @P3 STG.E.U16 desc[UR18][R16.64], R11 ;  /* 0x0000000b10003986 */ /* 0x0001e2000c101512 */
[----:B------:R-:W-:Y:S01]  /*7e20*/  LEA.HI.X.SX32 R9, R3, R2, 0x1, P6 ;  /* 0x0000000203097211 */ /* 0x000fe200030f0eff */
[----:B------:R-:W-:Y:S01]  /*7e30*/  IMAD R3, R0, 0x2, R3 ;  /* 0x0000000200037824 */ /* 0x000fe200078e0203 */
[----:B------:R-:W-:-:S02]  /*7e40*/  LOP3.LUT R10, R21, 0x6a, RZ, 0xfc, !PT ;  /* 0x0000006a150a7812 */ /* 0x000fc400078efcff */
[----:B-1----:R-:W-:Y:S01]  /*7e50*/  LOP3.LUT R4, R21, 0x6c, RZ, 0xfc, !PT ;  /* 0x0000006c15047812 */ /* 0x002fe200078efcff */
[----:B------:R-:W-:Y:S01]  /*7e60*/  IMAD R13, R0, 0x2, R3 ;  /* 0x00000002000d7824 */ /* 0x000fe200078e0203 */
[----:B------:R-:W-:Y:S01]  /*7e70*/  ISETP.LT.AND P3, PT, R10, UR15, !P0 ;  /* 0x0000000f0a007c0c */ /* 0x000fe2000c761270 */
[----:B------:R1:W-:Y:S01]  /*7e80*/  @P2 STG.E.U16 desc[UR18][R8.64], R5 ;  /* 0x0000000508002986 */ /* 0x0003e2000c101512 */
[----:B------:R-:W-:Y:S02]  /*7e90*/  LEA R10, P6, R3, R20, 0x1 ;  /* 0x00000014030a7211 */ /* 0x000fe400078c08ff */
[----:B------:R-:W-:Y:S02]  /*7ea0*/  PRMT R15, R5, 0x7632, R15 ;  /* 0x00007632050f7816 */ /* 0x000fe4000000000f */
[----:B0-----:R-:W-:Y:S01]  /*7eb0*/  LEA.HI.X.SX32 R11, R3, R2, 0x1, P6 ;  /* 0x00000002030b7211 */ /* 0x001fe200030f0eff */
[----:B------:R-:W-:Y:S01]  /*7ec0*/  IMAD R3, R0, 0x2, R13 ;  /* 0x0000000200037824 */ /* 0x000fe200078e020d */
[----:B------:R-:W-:-:S02]  /*7ed0*/  ISETP.LT.AND P2, PT, R4, UR15, !P0 ;  /* 0x0000000f04007c0c */ /* 0x000fc4000c741270 */
[----:B------:R-:W-:Y:S01]  /*7ee0*/  LEA R12, P6, R13, R20, 0x1 ;  /* 0x000000140d0c7211 */ /* 0x000fe200078c08ff */
[----:B------:R0:W-:Y:S01]  /*7ef0*/  @P5 STG.E.U16 desc[UR18][R10.64], R15 ;  /* 0x0000000f0a005986 */ /* 0x0001e2000c101512 */
[----:B------:R-:W-:Y:S01]  /*7f00*/  LOP3.LUT R4, R21, 0x6e, RZ, 0xfc, !PT ;  /* 0x0000006e15047812 */ /* 0x000fe200078efcff */
[----:B-1----:R-:W-:Y:S01]  /*7f10*/  IMAD R9, R0, 0x2, R3 ;  /* 0x0000000200097824 */ /* 0x002fe200078e0203 */
[----:B------:R-:W-:Y:S02]  /*7f20*/  LEA.HI.X.SX32 R13, R13, R2, 0x1, P6 ;  /* 0x000000020d0d7211 */ /* 0x000fe400030f0eff */
[----:B------:R-:W-:Y:S02]  /*7f30*/  ISETP.LT.AND P5, PT, R4, UR15, !P0 ;  /* 0x0000000f04007c0c */ /* 0x000fe4000c7a1270 */
[----:B------:R-:W-:Y:S01]  /*7f40*/  LEA R4, P6, R3, R20, 0x1 ;  /* 0x0000001403047211 */ /* 0x000fe200078c08ff */
[----:B------:R1:W-:Y:S01]  /*7f50*/  @P4 STG.E.U16 desc[UR18][R12.64], R6 ;  /* 0x000000060c004986 */ /* 0x0003e2000c101512 */
[----:B------:R-:W-:-:S02]  /*7f60*/  LOP3.LUT R8, R21, 0x70, RZ, 0xfc, !PT ;  /* 0x0000007015087812 */ /* 0x000fc400078efcff */
[----:B------:R-:W-:Y:S01]  /*7f70*/  LEA.HI.X.SX32 R5, R3, R2, 0x1, P6 ;  /* 0x0000000203057211 */ /* 0x000fe200030f0eff */
[----:B------:R-:W-:Y:S01]  /*7f80*/  IMAD R3, R0, 0x2, R9 ;  /* 0x0000000200037824 */ /* 0x000fe200078e0209 */
[----:B------:R-:W-:Y:S02]  /*7f90*/  ISETP.LT.AND P4, PT, R8, UR15, !P0 ;  /* 0x0000000f08007c0c */ /* 0x000fe4000c781270 */
[C---:B------:R-:W-:Y:S02]  /*7fa0*/  LEA R8, P6, R9.reuse, R20, 0x1 ;  /* 0x0000001409087211 */ /* 0x040fe400078c08ff */
[----:B0-----:R-:W-:Y:S02]  /*7fb0*/  PRMT R11, R6, 0x7632, R11 ;  /* 0x00007632060b7816 */ /* 0x001fe4000000000b */
[----:B------:R-:W-:Y:S01]  /*7fc0*/  LEA.HI.X.SX32 R9, R9, R2, 0x1, P6 ;  /* 0x0000000209097211 */ /* 0x000fe200030f0eff */
[----:B-1----:R-:W-:Y:S01]  /*7fd0*/  IMAD R13, R0, 0x2, R3 ;  /* 0x00000002000d7824 */ /* 0x002fe200078e0203 */
[----:B------:R-:W-:Y:S01]  /*7fe0*/  LEA R10, P6, R3, R20, 0x1 ;  /* 0x00000014030a7211 */ /* 0x000fe200078c08ff */
[----:B------:R0:W-:Y:S01]  /*7ff0*/  @P3 STG.E.U16 desc[UR18][R4.64], R11 ;  /* 0x0000000b04003986 */ /* 0x0001e2000c101512 */
[----:B------:R-:W-:-:S02]  /*8000*/  LOP3.LUT R6, R21, 0x74, RZ, 0xfc, !PT ;  /* 0x0000007415067812 */ /* 0x000fc400078efcff */
[C---:B------:R-:W-:Y:S01]  /*8010*/  LOP3.LUT R14, R21.reuse, 0x72, RZ, 0xfc, !PT ;  /* 0x00000072150e7812 */ /* 0x040fe200078efcff */
[----:B------:R1:W-:Y:S01]  /*8020*/  @P2 STG.E.U16 desc[UR18][R8.64], R7 ;  /* 0x0000000708002986 */ /* 0x0003e2000c101512 */
[----:B------:R-:W-:Y:S02]  /*8030*/  ISETP.LT.AND P2, PT, R6, UR15, !P0 ;  /* 0x0000000f06007c0c */ /* 0x000fe4000c741270 */
[C---:B------:R-:W-:Y:S02]  /*8040*/  LOP3.LUT R6, R21.reuse, 0x76, RZ, 0xfc, !PT ;  /* 0x0000007615067812 */ /* 0x040fe400078efcff */
[----:B------:R-:W-:Y:S02]  /*8050*/  ISETP.LT.AND P3, PT, R14, UR15, !P0 ;  /* 0x0000000f0e007c0c */ /* 0x000fe4000c761270 */
[----:B------:R-:W-:Y:S02]  /*8060*/  LOP3.LUT R14, R21, 0x7c, RZ, 0xfc, !PT ;  /* 0x0000007c150e7812 */ /* 0x000fe400078efcff */
[----:B0-----:R-:W-:-:S02]  /*8070*/  PRMT R5, R7, 0x7632, R5 ;  /* 0x0000763207057816 */ /* 0x001fc40000000005 */
[----:B------:R-:W-:Y:S01]  /*8080*/  LEA.HI.X.SX32 R11, R3, R2, 0x1, P6 ;  /* 0x00000002030b7211 */ /* 0x000fe200030f0eff */
[----:B------:R-:W-:Y:S01]  /*8090*/  IMAD R3, R0, 0x2, R13 ;  /* 0x0000000200037824 */ /* 0x000fe200078e020d */
[----:B------:R-:W-:Y:S02]  /*80a0*/  LEA R4, P6, R13, R20, 0x1 ;  /* 0x000000140d047211 */ /* 0x000fe400078c08ff */
[C---:B-1----:R-:W-:Y:S01]  /*80b0*/  LOP3.LUT R8, R21.reuse, 0x7a, RZ, 0xfc, !PT ;  /* 0x0000007a15087812 */ /* 0x042fe200078efcff */
[----:B------:R0:W-:Y:S01]  /*80c0*/  @P5 STG.E.U16 desc[UR18][R10.64], R5 ;  /* 0x000000050a005986 */ /* 0x0001e2000c101512 */
[----:B------:R-:W-:Y:S01]  /*80d0*/  ISETP.LT.AND P5, PT, R6, UR15, !P0 ;  /* 0x0000000f06007c0c */ /* 0x000fe2000c7a1270 */
[----:B------:R-:W-:Y:S01]  /*80e0*/  IMAD R15, R0, 0x2, R3 ;  /* 0x00000002000f7824 */ /* 0x000fe200078e0203 */
[C---:B------:R-:W-:Y:S02]  /*80f0*/  LOP3.LUT R6, R21.reuse, 0x78, RZ, 0xfc, !PT ;  /* 0x0000007815067812 */ /* 0x040fe400078efcff */
[----:B------:R-:W-:-:S02]  /*8100*/  LOP3.LUT R21, R21, 0x7e, RZ, 0xfc, !PT ;  /* 0x0000007e15157812 */ /* 0x000fc400078efcff */
[----:B0-----:R-:W-:Y:S02]  /*8110*/  LEA.HI.X.SX32 R5, R13, R2, 0x1, P6 ;  /* 0x000000020d057211 */ /* 0x001fe400030f0eff */
[----:B------:R-:W-:-:S03]  /*8120*/  LEA R12, P6, R3, R20, 0x1 ;  /* 0x00000014030c7211 */ /* 0x000fc600078c08ff */
[----:B--2---:R0:W-:Y:S01]  /*8130*/  @P4 STG.E.U16 desc[UR18][R4.64], R68 ;  /* 0x0000004404004986 */ /* 0x0041e2000c101512 */
[----:B------:R-:W-:Y:S02]  /*8140*/  ISETP.LT.AND P4, PT, R6, UR15, !P0 ;  /* 0x0000000f06007c0c */ /* 0x000fe4000c781270 */
[----:B------:R-:W-:Y:S01]  /*8150*/  LEA.HI.X.SX32 R13, R3, R2, 0x1, P6 ;  /* 0x00000002030d7211 */ /* 0x000fe200030f0eff */
[----:B------:R-:W-:Y:S01]  /*8160*/  IMAD R3, R0, 0x2, R15 ;  /* 0x0000000200037824 */ /* 0x000fe200078e020f */
[----:B------:R-:W-:-:S03]  /*8170*/  LEA R6, P6, R15, R20, 0x1 ;  /* 0x000000140f067211 */ /* 0x000fc600078c08ff */
[----:B------:R-:W-:Y:S01]  /*8180*/  IMAD R9, R0, 0x2, R3 ;  /* 0x0000000200097824 */ /* 0x000fe200078e0203 */
[----:B------:R-:W-:Y:S02]  /*8190*/  LEA.HI.X.SX32 R7, R15, R2, 0x1, P6 ;  /* 0x000000020f077211 */ /* 0x000fe400030f0eff */
[----:B0-----:R-:W-:Y:S01]  /*81a0*/  PRMT R5, R68, 0x7632, R5 ;  /* 0x0000763244057816 */ /* 0x001fe20000000005 */
[----:B------:R-:W-:-:S04]  /*81b0*/  IMAD R11, R0, 0x2, R9 ;  /* 0x00000002000b7824 */ /* 0x000fc800078e0209 */
[----:B------:R0:W-:Y:S01]  /*81c0*/  @P3 STG.E.U16 desc[UR18][R12.64], R5 ;  /* 0x000000050c003986 */ /* 0x0001e2000c101512 */
[----:B------:R-:W-:Y:S01]  /*81d0*/  ISETP.LT.AND P3, PT, R8, UR15, !P0 ;  /* 0x0000000f08007c0c */ /* 0x000fe2000c761270 */
[C---:B------:R-:W-:Y:S01]  /*81e0*/  IMAD R15, R0.reuse, 0x2, R11 ;  /* 0x00000002000f7824 */ /* 0x040fe200078e020b */
[-C--:B------:R-:W-:Y:S01]  /*81f0*/  LEA R8, P6, R9, R20.reuse, 0x1 ;  /* 0x0000001409087211 */ /* 0x080fe200078c08ff */
[----:B------:R1:W-:Y:S01]  /*8200*/  @P2 STG.E.U16 desc[UR18][R6.64], R69 ;  /* 0x0000004506002986 */ /* 0x0003e2000c101512 */
[----:B------:R-:W-:Y:S02]  /*8210*/  LEA R4, P2, R3, R20, 0x1 ;  /* 0x0000001403047211 */ /* 0x000fe400078408ff */
[-C--:B------:R-:W-:Y:S02]  /*8220*/  LEA.HI.X.SX32 R9, R9, R2.reuse, 0x1, P6 ;  /* 0x0000000209097211 */ /* 0x080fe400030f0eff */
[----:B0-----:R-:W-:Y:S01]  /*8230*/  LEA.HI.X.SX32 R5, R3, R2, 0x1, P2 ;  /* 0x0000000203057211 */ /* 0x001fe200010f0eff */
[----:B------:R-:W-:Y:S01]  /*8240*/  IMAD R3, R0, 0x2, R15 ;  /* 0x0000000200037824 */ /* 0x000fe200078e020f */
[----:B------:R-:W-:-:S02]  /*8250*/  LEA R10, P2, R11, R20, 0x1 ;  /* 0x000000140b0a7211 */ /* 0x000fc400078408ff */
[----:B-1----:R-:W-:Y:S02]  /*8260*/  LEA R6, P6, R15, R20, 0x1 ;  /* 0x000000140f067211 */ /* 0x002fe400078c08ff */
[-C--:B------:R-:W-:Y:S02]  /*8270*/  LEA.HI.X.SX32 R11, R11, R2.reuse, 0x1, P2 ;  /* 0x000000020b0b7211 */ /* 0x080fe400010f0eff */
[----:B------:R-:W-:Y:S02]  /*8280*/  ISETP.LT.AND P2, PT, R14, UR15, !P0 ;  /* 0x0000000f0e007c0c */ /* 0x000fe4000c741270 */
[----:B------:R-:W-:Y:S02]  /*8290*/  ISETP.LT.AND P0, PT, R21, UR15, !P0 ;  /* 0x0000000f15007c0c */ /* 0x000fe4000c701270 */
[----:B------:R-:W-:Y:S02]  /*82a0*/  PRMT R69, R69, 0x7632, R69 ;  /* 0x0000763245457816 */ /* 0x000fe40000000045 */
[----:B------:R-:W-:-:S02]  /*82b0*/  LEA.HI.X.SX32 R7, R15, R2, 0x1, P6 ;  /* 0x000000020f077211 */ /* 0x000fc400030f0eff */
[----:B------:R-:W-:Y:S01]  /*82c0*/  LEA R20, P6, R3, R20, 0x1 ;  /* 0x0000001403147211 */ /* 0x000fe200078c08ff */
[----:B------:R0:W-:Y:S01]  /*82d0*/  @P5 STG.E.U16 desc[UR18][R4.64], R69 ;  /* 0x0000004504005986 */ /* 0x0001e2000c101512 */
[----:B------:R-:W-:Y:S02]  /*82e0*/  PRMT R0, R71, 0x7632, R0 ;  /* 0x0000763247007816 */ /* 0x000fe40000000000 */
[----:B------:R-:W-:Y:S01]  /*82f0*/  LEA.HI.X.SX32 R21, R3, R2, 0x1, P6 ;  /* 0x0000000203157211 */ /* 0x000fe200030f0eff */
[----:B------:R1:W-:Y:S01]  /*8300*/  @P4 STG.E.U16 desc[UR18][R8.64], R70 ;  /* 0x0000004608004986 */ /* 0x0003e2000c101512 */
[----:B0-----:R-:W-:-:S05]  /*8310*/  PRMT R5, R70, 0x7632, R5 ;  /* 0x0000763246057816 */ /* 0x001fca0000000005 */
[----:B------:R1:W-:Y:S04]  /*8320*/  @P3 STG.E.U16 desc[UR18][R10.64], R5 ;  /* 0x000000050a003986 */ /* 0x0003e8000c101512 */
[----:B------:R1:W-:Y:S04]  /*8330*/  @P2 STG.E.U16 desc[UR18][R6.64], R71 ;  /* 0x0000004706002986 */ /* 0x0003e8000c101512 */
[----:B------:R1:W-:Y:S01]  /*8340*/  @P0 STG.E.U16 desc[UR18][R20.64], R0 ;  /* 0x0000000014000986 */ /* 0x0003e2000c101512 */
[----:B------:R-:W-:Y:S06]  /*8350*/  BAR.SYNC.DEFER_BLOCKING 0x0 ;  /* 0x0000000000007b1d */ /* 0x000fec0000010000 */
[----:B------:R-:W-:Y:S05]  /*8360*/  @P1 BRA `(.L_x_13) ;  /* 0x0000000000a01947 */ /* 0x000fea0003800000 */
[----:B------:R-:W0:Y:S01]  /*8370*/  S2UR UR5, SR_CgaCtaId ;  /* 0x00000000000579c3 */ /* 0x000e220000008800 */
[----:B------:R-:W-:Y:S01]  /*8380*/  NOP ;  /* 0x0000000000007918 */ /* 0x000fe20000000000 */
[----:B------:R-:W-:Y:S01]  /*8390*/  UMOV UR4, 0x50 ;  /* 0x0000005000047882 */ /* 0x000fe20000000000 */
[----:B-1----:R-:W-:Y:S02]  /*83a0*/  IMAD.U32 R0, RZ, RZ, UR8 ;  /* 0x00000008ff007e24 */ /* 0x002fe4000f8e00ff */
[----:B------:R-:W-:Y:S02]  /*83b0*/  IMAD.MOV.U32 R3, RZ, RZ, 0xf ;  /* 0x0000000fff037424 */ /* 0x000fe400078e00ff */
[----:B------:R-:W-:Y:S01]  /*83c0*/  IMAD.MOV.U32 R7, RZ, RZ, 0x1 ;  /* 0x00000001ff077424 */ /* 0x000fe200078e00ff */
[----:B------:R-:W-:-:S04]  /*83d0*/  LOP3.LUT R0, R0, 0xffff, RZ, 0xc0, !PT ;  /* 0x0000ffff00007812 */ /* 0x000fc800078ec0ff */
[----:B------:R-:W-:-:S05]  /*83e0*/  SHF.R.U32.HI R0, RZ, 0x5, R0 ;  /* 0x00000005ff007819 */ /* 0x000fca0000011600 */
[----:B------:R-:W-:Y:S01]  /*83f0*/  VIADD R2, R0, 0x10 ;  /* 0x0000001000027836 */ /* 0x000fe20000000000 */
[----:B------:R-:W-:Y:S01]  /*8400*/  SHF.L.U32 R0, R3, R0, RZ ;  /* 0x0000000003007219 */ /* 0x000fe200000006ff */
[----:B0-----:R-:W-:-:S03]  /*8410*/  ULEA UR6, UR5, UR4, 0x18 ;  /* 0x0000000405067291 */ /* 0x001fc6000f8ec0ff */
[----:B------:R-:W-:-:S04]  /*8420*/  SHF.L.U32 R3, R7, R2, RZ ;  /* 0x0000000207037219 */ /* 0x000fc800000006ff */
[----:B------:R-:W-:Y:S02]  /*8430*/  LOP3.LUT R0, R3, R0, RZ, 0xfc, !PT ;  /* 0x0000000003007212 */ /* 0x000fe400078efcff */
[----:B------:R-:W0:Y:S02]  /*8440*/  LDS R5, [UR6] ;  /* 0x00000006ff057984 */ /* 0x000e240008000800 */
[C---:B------:R-:W-:Y:S02]  /*8450*/  LOP3.LUT R2, R0.reuse, 0xffff, RZ, 0xc0, !PT ;  /* 0x0000ffff00027812 */ /* 0x040fe400078ec0ff */
[----:B0-----:R-:W-:-:S04]  /*8460*/  LOP3.LUT R3, R0, 0xffff, R5, 0x80, !PT ;  /* 0x0000ffff00037812 */ /* 0x001fc800078e8005 */
[----:B------:R-:W-:-:S13]  /*8470*/  ISETP.NE.AND P0, PT, R3, R2, PT ;  /* 0x000000020300720c */ /* 0x000fda0003f05270 */
[----:B------:R-:W-:Y:S05]  /*8480*/  @P0 BRA `(.L_x_14) ;  /* 0x0000000000500947 */ /* 0x000fea0003800000 */
[----:B------:R-:W-:Y:S02]  /*8490*/  SHF.R.U32.HI R5, RZ, 0x10, R5 ;  /* 0x00000010ff057819 */ /* 0x000fe40000011605 */
[----:B------:R-:W-:-:S04]  /*84a0*/  SHF.R.U32.HI R2, RZ, 0x10, R0 ;  /* 0x00000010ff027819 */ /* 0x000fc80000011600 */
[----:B------:R-:W-:-:S04]  /*84b0*/  LOP3.LUT R5, R5, R2, RZ, 0xc0, !PT ;  /* 0x0000000205057212 */ /* 0x000fc800078ec0ff */
[----:B------:R-:W-:-:S13]  /*84c0*/  ISETP.NE.AND P0, PT, R5, R2, PT ;  /* 0x000000020500720c */ /* 0x000fda0003f05270 */
[----:B------:R-:W-:Y:S05]  /*84d0*/  @P0 BRA `(.L_x_15) ;  /* 0x0000000000300947 */ /* 0x000fea0003800000 */
[----:B------:R-:W-:Y:S01]  /*84e0*/  R2UR UR4, R0 ;  /* 0x00000000000472ca */ /* 0x000fe200000e0000 */
[----:B------:R-:W-:Y:S01]  /*84f0*/  VOTEU.ANY UR5, UPT, PT ;  /* 0x0000000000057886 */ /* 0x000fe200038e0100 */
[----:B------:R-:W0:Y:S01]  /*8500*/  S2R R0, SR_LANEID ;  /* 0x0000000000007919 */ /* 0x000e220000000000 */
[----:B------:R-:W-:-:S10]  /*8510*/  UFLO.U32 UR5, UR5 ;  /* 0x00000005000572bd */ /* 0x000fd400080e0000 */
[----:B------:R-:W-:-:S06]  /*8520*/  ULOP3.LUT UR4, URZ, UR4, URZ, 0x33, !UPT ;  /* 0x00000004ff047292 */ /* 0x000fcc000f8e33ff */
[----:B------:R-:W-:-:S04]  /*8530*/  IMAD.U32 R2, RZ, RZ, UR4 ;  /* 0x00000004ff027e24 */ /* 0x000fc8000f8e00ff */
[----:B------:R-:W1:Y:S02]  /*8540*/  REDUX UR7, R2 ;  /* 0x00000000020773c4 */ /* 0x000e640000000000 */
[----:B------:R2:W-:Y:S01]  /*8550*/  UTCATOMSWS.AND URZ, UR4 ;  /* 0x0000000400ff79e3 */ /* 0x0005e20008000000 */
[----:B0-----:R-:W-:Y:S01]  /*8560*/  ISETP.EQ.U32.AND P0, PT, R0, UR5, PT ;  /* 0x0000000500007c0c */ /* 0x001fe2000bf02070 */
[----:B-1----:R-:W-:-:S12]  /*8570*/  IMAD.U32 R0, RZ, RZ, UR7 ;  /* 0x00000007ff007e24 */ /* 0x002fd8000f8e00ff */
[----:B------:R2:W-:Y:S01]  /*8580*/  @P0 ATOMS.AND RZ, [UR6], R0 ;  /* 0x00000000ffff098c */ /* 0x0005e2000a800006 */
[----:B------:R-:W-:Y:S05]  /*8590*/  BRA `(.L_x_13) ;  /* 0x0000000000147947 */ /* 0x000fea0003800000 */
.L_x_15:
[----:B------:R-:W-:-:S07]  /*85a0*/  MOV R2, 0x85c0 ;  /* 0x000085c000027802 */ /* 0x000fce0000000f00 */
[----:B------:R-:W-:Y:S05]  /*85b0*/  CALL.REL.NOINC `($__internal_0_$__cuda_sm10x_tcgen05_guardrail_trap_col_being_dealloced_not_returned_by_alloc) ;  /* 0x00000000002c7944 */ /* 0x000fea0003c00000 */
[----:B------:R-:W-:Y:S05]  /*85c0*/  BRA `(.L_x_13) ;  /* 0x0000000000087947 */ /* 0x000fea0003800000 */
.L_x_14:
[----:B------:R-:W-:-:S07]  /*85d0*/  MOV R2, 0x85f0 ;  /* 0x000085f000027802 */ /* 0x000fce0000000f00 */
[----:B------:R-:W-:Y:S05]  /*85e0*/  CALL.REL.NOINC `($__internal_2_$__cuda_sm10x_tcgen05_guardrail_trap_unallocated_columns_being_dealloced) ;  /* 0x0000000000387944 */ /* 0x000fea0003c00000 */
.L_x_13:
[----:B------:R-:W-:Y:S01]  /*85f0*/  NOP ;  /* 0x0000000000007918 */ /* 0x000fe20000000000 */
[----:B--2---:R-:W-:Y:S05]  /*8600*/  EXIT ;  /* 0x000000000000794d */ /* 0x004fea0003800000 */
.L_x_8:
[----:B------:R-:W0:Y:S02]  /*8610*/  SYNCS.PHASECHK.TRANS64.TRYWAIT P3, [UR11], R142 ;  /* 0x0000008eff0075a7 */ /* 0x000e24000806110b */
[----:B0-----:R-:W-:Y:S05]  /*8620*/  @!P3 BRA `(.L_x_8) ;  /* 0xfffffffc00f8b947 */ /* 0x001fea000383ffff */
[----:B------:R-:W-:Y:S05]  /*8630*/  BRA `(.L_x_16) ;  /* 0xffffffc800787947 */ /* 0x000fea000383ffff */
.L_x_12:
[----:B------:R-:W1:Y:S02]  /*8640*/  SYNCS.PHASECHK.TRANS64.TRYWAIT P0, [UR11], R4 ;  /* 0x00000004ff0075a7 */ /* 0x000e64000800110b */
[----:B-1----:R-:W-:Y:S05]  /*8650*/  @!P0 BRA `(.L_x_12) ;  /* 0xfffffffc00f88947 */ /* 0x002fea000383ffff */
[----:B------:R-:W-:Y:S05]  /*8660*/  BRA `(.L_x_11) ;  /* 0xffffffdc00947947 */ /* 0x000fea000383ffff */
        .weak           $__internal_0_$__cuda_sm10x_tcgen05_guardrail_trap_col_being_dealloced_not_returned_by_alloc
        .type           $__internal_0_$__cuda_sm10x_tcgen05_guardrail_trap_col_being_dealloced_not_returned_by_alloc,@function
        .size           $__internal_0_$__cuda_sm10x_tcgen05_guardrail_trap_col_being_dealloced_not_returned_by_alloc,($__internal_1_$__cuda_sm10x_tcgen05_guardrail_trap_phase_invalid_during_alloc - $__internal_0_$__cuda_sm10x_tcgen05_guardrail_trap_col_being_dealloced_not_returned_by_alloc)
$__internal_0_$__cuda_sm10x_tcgen05_guardrail_trap_col_being_dealloced_not_returned_by_alloc:
[----:B------:R-:W-:Y:S05]  /*8670*/  BPT.TRAP 0x1 ;  /* 0x000000040000795c */ /* 0x000fea0000300000 */
[----:B------:R-:W-:-:S04]  /*8680*/  IMAD.MOV.U32 R3, RZ, RZ, 0x0 ;  /* 0x00000000ff037424 */ /* 0x000fc800078e00ff */
[----:B------:R-:W-:Y:S05]  /*8690*/  RET.REL.NODEC R2 `(matmul_kernel) ;  /* 0xffffff7802587950 */ /* 0x000fea0003c3ffff */
        .weak           $__internal_1_$__cuda_sm10x_tcgen05_guardrail_trap_phase_invalid_during_alloc
        .type           $__internal_1_$__cuda_sm10x_tcgen05_guardrail_trap_phase_invalid_during_alloc,@function
        .size           $__internal_1_$__cuda_sm10x_tcgen05_guardrail_trap_phase_invalid_during_alloc,($__internal_2_$__cuda_sm10x_tcgen05_guardrail_trap_unallocated_columns_being_dealloced - $__internal_1_$__cuda_sm10x_tcgen05_guardrail_trap_phase_invalid_during_alloc)
$__internal_1_$__cuda_sm10x_tcgen05_guardrail_trap_phase_invalid_during_alloc:
[----:B------:R-:W-:Y:S05]  /*86a0*/  BPT.TRAP 0x1 ;  /* 0x000000040000795c */ /* 0x000fea0000300000 */
[----:B------:R-:W-:-:S04]  /*86b0*/  IMAD.MOV.U32 R3, RZ, RZ, 0x0 ;  /* 0x00000000ff037424 */ /* 0x000fc800078e00ff */
[----:B------:R-:W-:Y:S05]  /*86c0*/  RET.REL.NODEC R2 `(matmul_kernel) ;  /* 0xffffff78024c7950 */ /* 0x000fea0003c3ffff */
        .weak           $__internal_2_$__cuda_sm10x_tcgen05_guardrail_trap_unallocated_columns_being_dealloced
        .type           $__internal_2_$__cuda_sm10x_tcgen05_guardrail_trap_unallocated_columns_being_dealloced,@function
        .size           $__internal_2_$__cuda_sm10x_tcgen05_guardrail_trap_unallocated_columns_being_dealloced,(.L_x_20 - $__internal_2_$__cuda_sm10x_tcgen05_guardrail_trap_unallocated_columns_being_dealloced)
$__internal_2_$__cuda_sm10x_tcgen05_guardrail_trap_unallocated_columns_being_dealloced:
[----:B------:R-:W-:Y:S05]  /*86d0*/  BPT.TRAP 0x1 ;  /* 0x000000040000795c */ /* 0x000fea0000300000 */
[----:B------:R-:W-:-:S04]  /*86e0*/  IMAD.MOV.U32 R3, RZ, RZ, 0x0 ;  /* 0x00000000ff037424 */ /* 0x000fc800078e00ff */
[----:B------:R-:W-:Y:S05]  /*86f0*/  RET.REL.NODEC R2 `(matmul_kernel) ;  /* 0xffffff7802407950 */ /* 0x000fea0003c3ffff */
.L_x_17:
[----:B------:R-:W-:-:S00]  /*8700*/  BRA `(.L_x_17) ;  /* 0xfffffffc00fc7947 */ /* 0x000fc0000383ffff */
[----:B------:R-:W-:-:S00]  /*8710*/  NOP ;  /* 0x0000000000007918 */ /* 0x000fc00000000000 */
        /* <DEDUP_REMOVED lines=14> */
.L_x_20:


//--------------------- .nv.shared.matmul_kernel  --------------------------
	.section	.nv.shared.matmul_kernel,"aw",@nobits
	.sectionflags	@""
	.align	16
	.zero		1024


//--------------------- .nv.shared.reserved.0     --------------------------
	.section	.nv.shared.reserved.0,"aw",@nobits
	.align	8
	.weak		__nv_reservedSMEM_offset_0_alias
	.size		__nv_reservedSMEM_offset_0_alias, 0, 64
	.other		__nv_reservedSMEM_offset_0_alias,@"STO_CUDA_RESERVED_SHARED STV_DEFAULT"
__nv_reservedSMEM_offset_0_alias:
	.zero		0
.nv.shared.reserved.0:
	.zero		64
	.weak		__nv_reservedSMEM_allocation_phase
	.type		__nv_reservedSMEM_allocation_phase,@object
	.size		__nv_reservedSMEM_allocation_phase,(.L_0 - __nv_reservedSMEM_allocation_phase)
__nv_reservedSMEM_allocation_phase:
	.zero		1
.L_0:
	.zero		7
	.weak		__nv_reservedSMEM_devtool_atexit_pc
	.type		__nv_reservedSMEM_devtool_atexit_pc,@object
	.size		__nv_reservedSMEM_devtool_atexit_pc,(__nv_reservedSMEM_allocation_mask - __nv_reservedSMEM_devtool_atexit_pc)
__nv_reservedSMEM_devtool_atexit_pc:
	.zero		8
	.weak		__nv_reservedSMEM_allocation_mask
	.type		__nv_reservedSMEM_allocation_mask,@object
	.size		__nv_reservedSMEM_allocation_mask,(.L_2 - __nv_reservedSMEM_allocation_mask)
__nv_reservedSMEM_allocation_mask:
	.zero		4
.L_2:


//--------------------- .nv.constant0.matmul_kernel --------------------------
	.section	.nv.constant0.matmul_kernel,"a",@progbits
	.sectionflags	@""
	.align	4
.nv.constant0.matmul_kernel:
	.zero		976


//--------------------- SYMBOLS --------------------------

	.type		.nv.reservedSmem.offset0,@object
	.size		.nv.reservedSmem.offset0,0x4
	.type		.nv.reservedSmem.cap,@object
	.size		.nv.reservedSmem.cap,0x4
